	.target	sm_90a

	.elftype	@"ET_EXEC"


//--------------------- .note.nv.tkinfo           --------------------------
	.section	.note.nv.tkinfo,"",@"SHT_NOTE"
	.sectionflags	@"SHF_NOTE_NV_TKINFO"
	.tkinfo
        /*0018*/ 	.word	0x00000002
        /*0030*/ 	.string	""
        /*0030*/ 	.string	"ptxas"
        /*0030*/ 	.string	"Cuda compilation tools, release 13.0, V13.0.88"
        /*0030*/ 	.string	"Build cuda_13.0.r13.0/compiler.36424714_0"
        /*0030*/ 	.string	"-v  -suppress-debug-info  -lineinfo  -arch sm_90a "



//--------------------- .note.nv.cuinfo           --------------------------
	.section	.note.nv.cuinfo,"",@"SHT_NOTE"
	.sectionflags	@"SHF_NOTE_NV_CUINFO"
        /*0018*/ 	.short	0x0002
        /*001a*/ 	.short	0x005a
        /*001c*/ 	.short	0x0082
	.zero		2


//--------------------- .nv.info                  --------------------------
	.section	.nv.info,"",@"SHT_CUDA_INFO"
	.align	4


	//----- nvinfo : EIATTR_REGCOUNT
	.align		4
        /*0000*/ 	.byte	0x04, 0x2f
        /*0002*/ 	.short	(.L_1 - .L_0)
	.align		4
.L_0:
        /*0004*/ 	.word	index@(gluon_wgmma)
        /*0008*/ 	.word	0x0000005a


	//----- nvinfo : EIATTR_FRAME_SIZE
	.align		4
.L_1:
        /*000c*/ 	.byte	0x04, 0x11
        /*000e*/ 	.short	(.L_3 - .L_2)
	.align		4
.L_2:
        /*0010*/ 	.word	index@(gluon_wgmma)
        /*0014*/ 	.word	0x00000000


	//----- nvinfo : EIATTR_MIN_STACK_SIZE
	.align		4
.L_3:
        /*0018*/ 	.byte	0x04, 0x12
        /*001a*/ 	.short	(.L_5 - .L_4)
	.align		4
.L_4:
        /*001c*/ 	.word	index@(gluon_wgmma)
        /*0020*/ 	.word	0x00000000
.L_5:


//--------------------- .nv.compat                --------------------------
	.section	.nv.compat,"",@"SHT_CUDA_COMPAT_INFO"
	.align	4
        /*0000*/ 	.byte	0x02, 0x09, 0x01, 0x00, 0x02, 0x02, 0x04, 0x00, 0x02, 0x05, 0x05, 0x00, 0x03, 0x07, 0x01, 0x01
        /*0010*/ 	.byte	0x02, 0x03, 0x03, 0x00, 0x02, 0x06, 0x01, 0x00, 0x04, 0x0b, 0x08, 0x00, 0x00, 0x00, 0x00, 0x00
        /*0020*/ 	.byte	0x00, 0x00, 0x00, 0x00


//--------------------- .nv.info.gluon_wgmma      --------------------------
	.section	.nv.info.gluon_wgmma,"",@"SHT_CUDA_INFO"
	.sectionflags	@""
	.align	4


	//----- nvinfo : EIATTR_CUDA_API_VERSION
	.align		4
        /*0000*/ 	.byte	0x04, 0x37
        /*0002*/ 	.short	(.L_7 - .L_6)
.L_6:
        /*0004*/ 	.word	0x00000082


	//----- nvinfo : EIATTR_KPARAM_INFO
	.align		4
.L_7:
        /*0008*/ 	.byte	0x04, 0x17
        /*000a*/ 	.short	(.L_9 - .L_8)
.L_8:
        /*000c*/ 	.word	0x00000000
        /*0010*/ 	.short	0x000a
        /*0012*/ 	.short	0x0048
        /*0014*/ 	.byte	0x00, 0xf4, 0x21, 0x00


	//----- nvinfo : EIATTR_KPARAM_INFO
	.align		4
.L_9:
        /*0018*/ 	.byte	0x04, 0x17
        /*001a*/ 	.short	(.L_11 - .L_10)
.L_10:
        /*001c*/ 	.word	0x00000000
        /*0020*/ 	.short	0x0009
        /*0022*/ 	.short	0x0040
        /*0024*/ 	.byte	0x00, 0xf4, 0x21, 0x00


	//----- nvinfo : EIATTR_KPARAM_INFO
	.align		4
.L_11:
        /*0028*/ 	.byte	0x04, 0x17
        /*002a*/ 	.short	(.L_13 - .L_12)
.L_12:
        /*002c*/ 	.word	0x00000000
        /*0030*/ 	.short	0x0008
        /*0032*/ 	.short	0x0038
        /*0034*/ 	.byte	0x00, 0xf0, 0x21, 0x00


	//----- nvinfo : EIATTR_KPARAM_INFO
	.align		4
.L_13:
        /*0038*/ 	.byte	0x04, 0x17
        /*003a*/ 	.short	(.L_15 - .L_14)
.L_14:
        /*003c*/ 	.word	0x00000000
        /*0040*/ 	.short	0x0007
        /*0042*/ 	.short	0x0030
        /*0044*/ 	.byte	0x00, 0xf0, 0x21, 0x00


	//----- nvinfo : EIATTR_KPARAM_INFO
	.align		4
.L_15:
        /*0048*/ 	.byte	0x04, 0x17
        /*004a*/ 	.short	(.L_17 - .L_16)
.L_16:
        /*004c*/ 	.word	0x00000000
        /*0050*/ 	.short	0x0006
        /*0052*/ 	.short	0x0028
        /*0054*/ 	.byte	0x00, 0xf0, 0x21, 0x00


	//----- nvinfo : EIATTR_KPARAM_INFO
	.align		4
.L_17:
        /*0058*/ 	.byte	0x04, 0x17
        /*005a*/ 	.short	(.L_19 - .L_18)
.L_18:
        /*005c*/ 	.word	0x00000000
        /*0060*/ 	.short	0x0005
        /*0062*/ 	.short	0x0020
        /*0064*/ 	.byte	0x00, 0xf0, 0x11, 0x00


	//----- nvinfo : EIATTR_KPARAM_INFO
	.align		4
.L_19:
        /*0068*/ 	.byte	0x04, 0x17
        /*006a*/ 	.short	(.L_21 - .L_20)
.L_20:
        /*006c*/ 	.word	0x00000000
        /*0070*/ 	.short	0x0004
        /*0072*/ 	.short	0x001c
        /*0074*/ 	.byte	0x00, 0xf0, 0x11, 0x00


	//----- nvinfo : EIATTR_KPARAM_INFO
	.align		4
.L_21:
        /*0078*/ 	.byte	0x04, 0x17
        /*007a*/ 	.short	(.L_23 - .L_22)
.L_22:
        /*007c*/ 	.word	0x00000000
        /*0080*/ 	.short	0x0003
        /*0082*/ 	.short	0x0018
        /*0084*/ 	.byte	0x00, 0xf0, 0x11, 0x00


	//----- nvinfo : EIATTR_KPARAM_INFO
	.align		4
.L_23:
        /*0088*/ 	.byte	0x04, 0x17
        /*008a*/ 	.short	(.L_25 - .L_24)
.L_24:
        /*008c*/ 	.word	0x00000000
        /*0090*/ 	.short	0x0002
        /*0092*/ 	.short	0x0010
        /*0094*/ 	.byte	0x00, 0xf4, 0x21, 0x00


	//----- nvinfo : EIATTR_KPARAM_INFO
	.align		4
.L_25:
        /*0098*/ 	.byte	0x04, 0x17
        /*009a*/ 	.short	(.L_27 - .L_26)
.L_26:
        /*009c*/ 	.word	0x00000000
        /*00a0*/ 	.short	0x0001
        /*00a2*/ 	.short	0x0008
        /*00a4*/ 	.byte	0x00, 0xf4, 0x21, 0x00


	//----- nvinfo : EIATTR_KPARAM_INFO
	.align		4
.L_27:
        /*00a8*/ 	.byte	0x04, 0x17
        /*00aa*/ 	.short	(.L_29 - .L_28)
.L_28:
        /*00ac*/ 	.word	0x00000000
        /*00b0*/ 	.short	0x0000
        /*00b2*/ 	.short	0x0000
        /*00b4*/ 	.byte	0x00, 0xf4, 0x21, 0x00


	//----- nvinfo : EIATTR_SPARSE_MMA_MASK
	.align		4
.L_29:
        /*00b8*/ 	.byte	0x03, 0x50
        /*00ba*/ 	.short	0x0000


	//----- nvinfo : EIATTR_MAXREG_COUNT
	.align		4
        /*00bc*/ 	.byte	0x03, 0x1b
        /*00be*/ 	.short	0x00ff


	//----- nvinfo : EIATTR_NUM_BARRIERS
	.align		4
        /*00c0*/ 	.byte	0x02, 0x4c
        /*00c2*/ 	.byte	0x01
	.zero		1


	//----- nvinfo : EIATTR_MERCURY_ISA_VERSION
	.align		4
        /*00c4*/ 	.byte	0x03, 0x5f
        /*00c6*/ 	.short	0x0101


	//----- nvinfo : EIATTR_INT_WARP_WIDE_INSTR_OFFSETS
	.align		4
        /*00c8*/ 	.byte	0x04, 0x31
        /*00ca*/ 	.short	(.L_31 - .L_30)


	//   ....[0]....
.L_30:
        /*00cc*/ 	.word	0x00001440


	//   ....[1]....
        /*00d0*/ 	.word	0x00001460


	//   ....[2]....
        /*00d4*/ 	.word	0x00001470


	//   ....[3]....
        /*00d8*/ 	.word	0x00001550


	//   ....[4]....
        /*00dc*/ 	.word	0x00001920


	//   ....[5]....
        /*00e0*/ 	.word	0x00001930


	//   ....[6]....
        /*00e4*/ 	.word	0x000019b0


	//   ....[7]....
        /*00e8*/ 	.word	0x000019c0


	//   ....[8]....
        /*00ec*/ 	.word	0x00002020


	//   ....[9]....
        /*00f0*/ 	.word	0x00002040


	//----- nvinfo : EIATTR_COOP_GROUP_MASK_REGIDS
	.align		4
.L_31:
        /*00f4*/ 	.byte	0x04, 0x29
        /*00f6*/ 	.short	(.L_33 - .L_32)


	//   ....[0]....
.L_32:
        /*00f8*/ 	.word	0xffffffff


	//   ....[1]....
        /*00fc*/ 	.word	0xffffffff


	//   ....[2]....
        /*0100*/ 	.word	0xffffffff


	//----- nvinfo : EIATTR_COOP_GROUP_INSTR_OFFSETS
	.align		4
.L_33:
        /*0104*/ 	.byte	0x04, 0x28
        /*0106*/ 	.short	(.L_35 - .L_34)


	//   ....[0]....
.L_34:
        /*0108*/ 	.word	0x00000160


	//   ....[1]....
        /*010c*/ 	.word	0x00000720


	//   ....[2]....
        /*0110*/ 	.word	0x00000cd0


	//----- nvinfo : EIATTR_MBARRIER_INSTR_OFFSETS
	.align		4
.L_35:
        /*0114*/ 	.byte	0x04, 0x39
        /*0116*/ 	.short	(.L_37 - .L_36)


	//   ....[0]....
.L_36:
        /*0118*/ 	.word	0x000015b0
        /*011c*/ 	.word	0x000000ff
        /*0120*/ 	.word	0x00024000
        /*0124*/ 	.short	0x0100
        /*0126*/ 	.byte	0x24
	.zero		1


	//   ....[1]....
        /*0128*/ 	.word	0x000015e0
        /*012c*/ 	.word	0x000000ff
        /*0130*/ 	.word	0x00024008
        /*0134*/ 	.short	0x0100
        /*0136*/ 	.byte	0x24
	.zero		1


	//   ....[2]....
        /*0138*/ 	.word	0x00001600
        /*013c*/ 	.word	0x000000ff
        /*0140*/ 	.word	0x00024010
        /*0144*/ 	.short	0x0100
        /*0146*/ 	.byte	0x24
	.zero		1


	//   ....[3]....
        /*0148*/ 	.word	0x00001a70
        /*014c*/ 	.word	0x000000ff
        /*0150*/ 	.word	0x00024000
        /*0154*/ 	.short	0x010a
        /*0156*/ 	.byte	0x15
	.zero		1


	//   ....[4]....
        /*0158*/ 	.word	0x00001f80
        /*015c*/ 	.word	0x000000ff
        /*0160*/ 	.word	0x00024000
        /*0164*/ 	.short	0x0108
        /*0166*/ 	.byte	0x24
	.zero		1


	//   ....[5]....
        /*0168*/ 	.word	0x000020e0
        /*016c*/ 	.word	0x000000ff
        /*0170*/ 	.word	0x00024008
        /*0174*/ 	.short	0x0108
        /*0176*/ 	.byte	0x24
	.zero		1


	//   ....[6]....
        /*0178*/ 	.word	0x000021c0
        /*017c*/ 	.word	0x000000ff
        /*0180*/ 	.word	0x00024010
        /*0184*/ 	.short	0x0108
        /*0186*/ 	.byte	0x24
	.zero		1


	//   ....[7]....
        /*0188*/ 	.word	0x00002330
        /*018c*/ 	.word	0x000000ff
        /*0190*/ 	.word	0x00024000
        /*0194*/ 	.short	0x010a
        /*0196*/ 	.byte	0x15
	.zero		1


	//----- nvinfo : EIATTR_NUM_MBARRIERS
	.align		4
.L_37:
        /*0198*/ 	.byte	0x03, 0x38
        /*019a*/ 	.short	0x0003


	//----- nvinfo : EIATTR_EXIT_INSTR_OFFSETS
	.align		4
        /*019c*/ 	.byte	0x04, 0x1c
        /*019e*/ 	.short	(.L_39 - .L_38)


	//   ....[0]....
.L_38:
        /*01a0*/ 	.word	0x00002320


	//----- nvinfo : EIATTR_REQNTID
	.align		4
.L_39:
        /*01a4*/ 	.byte	0x04, 0x10
        /*01a6*/ 	.short	(.L_41 - .L_40)
.L_40:
        /*01a8*/ 	.word	0x00000080
        /*01ac*/ 	.word	0x00000001
        /*01b0*/ 	.word	0x00000001


	//----- nvinfo : EIATTR_CRS_STACK_SIZE
	.align		4
.L_41:
        /*01b4*/ 	.byte	0x04, 0x1e
        /*01b6*/ 	.short	(.L_43 - .L_42)
.L_42:
        /*01b8*/ 	.word	0x00000000


	//----- nvinfo : EIATTR_CBANK_PARAM_SIZE
	.align		4
.L_43:
        /*01bc*/ 	.byte	0x03, 0x19
        /*01be*/ 	.short	0x0050


	//----- nvinfo : EIATTR_PARAM_CBANK
	.align		4
        /*01c0*/ 	.byte	0x04, 0x0a
        /*01c2*/ 	.short	(.L_45 - .L_44)
	.align		4
.L_44:
        /*01c4*/ 	.word	index@(.nv.constant0.gluon_wgmma)
        /*01c8*/ 	.short	0x0210
        /*01ca*/ 	.short	0x0050


	//----- nvinfo : EIATTR_SW_WAR
	.align		4
.L_45:
        /*01cc*/ 	.byte	0x04, 0x36
        /*01ce*/ 	.short	(.L_47 - .L_46)
.L_46:
        /*01d0*/ 	.word	0x00000008
.L_47:


//--------------------- .nv.callgraph             --------------------------
	.section	.nv.callgraph,"",@"SHT_CUDA_CALLGRAPH"
	.align	4
	.sectionentsize	8
	.align		4
        /*0000*/ 	.word	0x00000000
	.align		4
        /*0004*/ 	.word	0xffffffff
	.align		4
        /*0008*/ 	.word	0x00000000
	.align		4
        /*000c*/ 	.word	0xfffffffe
	.align		4
        /*0010*/ 	.word	0x00000000
	.align		4
        /*0014*/ 	.word	0xfffffffd
	.align		4
        /*0018*/ 	.word	0x00000000
	.align		4
        /*001c*/ 	.word	0xfffffffc


//--------------------- .text.gluon_wgmma         --------------------------
	.section	.text.gluon_wgmma,"ax",@progbits
	.align	128
        .global         gluon_wgmma
        .type           gluon_wgmma,@function
        .size           gluon_wgmma,(.L_x_52 - gluon_wgmma)
        .other          gluon_wgmma,@"STO_CUDA_ENTRY STV_DEFAULT"
gluon_wgmma:
.text.gluon_wgmma:
[----:B------:R-:W-:Y:S01]  /*0000*/  LDC R1, c[0x0][0x28] ;  /* 0x00000a00ff017b82 */ /* 0x000fe20000000800 */
[----:B------:R-:W1:Y:S07]  /*0010*/  S2R R0, SR_TID.X ;  /* 0x0000000000007919 */ /* 0x000e6e0000002100 */
[----:B------:R-:W2:Y:S01]  /*0020*/  S2UR UR4, SR_CgaCtaId ;  /* 0x00000000000479c3 */ /* 0x000ea20000008800 */
[----:B------:R-:W-:Y:S01]  /*0030*/  UMOV UR36, 0x400 ;  /* 0x0000040000247882 */ /* 0x000fe20000000000 */
[----:B------:R-:W-:Y:S01]  /*0040*/  ULDC UR6, c[0x0][0xc] ;  /* 0x0000030000067ab9 */ /* 0x000fe20000000800 */
[----:B------:R-:W-:Y:S01]  /*0050*/  ULDC.64 UR38, c[0x0][0x250] ;  /* 0x0000940000267ab9 */ /* 0x000fe20000000a00 */
[----:B------:R-:W-:Y:S01]  /*0060*/  UMOV UR55, URZ ;  /* 0x0000003f00377c82 */ /* 0x000fe20008000000 */
[----:B------:R-:W-:Y:S03]  /*0070*/  BSSY B0, `(.L_x_0) ;  /* 0x000001e000007945 */ /* 0x000fe60003800000 */
[----:B------:R-:W3:Y:S08]  /*0080*/  LDC R3, c[0x0][0x228] ;  /* 0x00008a00ff037b82 */ /* 0x000ef00000000800 */
[----:B------:R-:W4:Y:S08]  /*0090*/  LDC R10, c[0x0][0x230] ;  /* 0x00008c00ff0a7b82 */ /* 0x000f300000000800 */
[----:B------:R-:W-:Y:S01]  /*00a0*/  S2UR UR53, SR_CTAID.Y ;  /* 0x00000000003579c3 */ /* 0x000fe20000002600 */
[----:B--2---:R-:W-:-:S03]  /*00b0*/  ULEA UR36, UR4, UR36, 0x18 ;  /* 0x0000002404247291 */ /* 0x004fc6000f8ec03f */
[----:B------:R-:W-:Y:S01]  /*00c0*/  ULDC UR4, c[0x0][0x10] ;  /* 0x0000040000047ab9 */ /* 0x000fe20000000800 */
[----:B-1----:R-:W-:-:S03]  /*00d0*/  LOP3.LUT R2, R0, 0x7f, RZ, 0xc0, !PT ;  /* 0x0000007f00027812 */ /* 0x002fc600078ec0ff */
[----:B------:R-:W1:Y:S01]  /*00e0*/  S2UR UR5, SR_CTAID.Z ;  /* 0x00000000000579c3 */ /* 0x000e620000002700 */
[----:B---3--:R-:W-:Y:S01]  /*00f0*/  VIADD R3, R3, 0xffffffff ;  /* 0xffffffff03037836 */ /* 0x008fe20000000000 */
[C---:B------:R-:W-:Y:S02]  /*0100*/  ISETP.GE.U32.AND P0, PT, R2.reuse, 0x20, PT ;  /* 0x000000200200780c */ /* 0x040fe40003f06070 */
[C---:B------:R-:W-:Y:S02]  /*0110*/  ISETP.NE.U32.AND P2, PT, R2.reuse, RZ, PT ;  /* 0x000000ff0200720c */ /* 0x040fe40003f45070 */
[----:B------:R-:W-:Y:S02]  /*0120*/  LEA R11, R2, UR36, 0x2 ;  /* 0x00000024020b7c11 */ /* 0x000fe4000f8e10ff */
[----:B------:R-:W2:Y:S01]  /*0130*/  S2UR UR54, SR_CTAID.X ;  /* 0x00000000003679c3 */ /* 0x000ea20000002500 */
[----:B----4-:R-:W-:-:S06]  /*0140*/  VIADD R12, R10, 0xffffffff ;  /* 0xffffffff0a0c7836 */ /* 0x010fcc0000000000 */
[----:B------:R3:W-:Y:S01]  /*0150*/  @!P0 STS [R11], RZ ;  /* 0x000000ff0b008388 */ /* 0x0007e20000000800 */
[----:B------:R-:W-:-:S03]  /*0160*/  NOP ;  /* 0x0000000000007918 */ /* 0x000fc60000000000 */
[----:B------:R3:W-:Y:S01]  /*0170*/  @!P2 STS [UR36+0x24], R3 ;  /* 0x00002403ff00a988 */ /* 0x0007e20008000824 */
[----:B-1----:R-:W-:-:S03]  /*0180*/  UIMAD UR4, UR5, UR4, UR53 ;  /* 0x00000004050472a4 */ /* 0x002fc6000f8e0235 */
[----:B------:R3:W-:Y:S01]  /*0190*/  @!P2 STS [UR36+0x20], R12 ;  /* 0x0000200cff00a988 */ /* 0x0007e20008000824 */
[----:B--2---:R-:W-:-:S04]  /*01a0*/  UIMAD UR4, UR4, UR6, UR54 ;  /* 0x00000006040472a4 */ /* 0x004fc8000f8e0236 */
[----:B------:R-:W-:-:S04]  /*01b0*/  UIMAD UR8, UR4, 0x180, URZ ;  /* 0x00000180040878a4 */ /* 0x000fc8000f8e023f */
[----:B------:R-:W-:-:S04]  /*01c0*/  UIADD3 UR4, UP0, UR8, UR38, URZ ;  /* 0x0000002608047290 */ /* 0x000fc8000ff1e03f */
[----:B------:R-:W-:Y:S01]  /*01d0*/  ULEA.HI.X.SX32 UR5, UR8, UR39, 0x1, UP0 ;  /* 0x0000002708057291 */ /* 0x000fe200080f0e3f */
[----:B---3--:R-:W-:Y:S11]  /*01e0*/  @P2 BRA `(.L_x_1) ;  /* 0x0000000000182947 */ /* 0x008ff60003800000 */
[----:B------:R-:W1:Y:S01]  /*01f0*/  LDS R4, [UR36+0x8] ;  /* 0x00000824ff047984 */ /* 0x000e620008000800 */
[----:B------:R-:W2:Y:S01]  /*0200*/  LDC.64 R6, c[0x0][0x210] ;  /* 0x00008400ff067b82 */ /* 0x000ea20000000a00 */
[----:B------:R-:W-:Y:S02]  /*0210*/  IMAD.MOV.U32 R5, RZ, RZ, 0x70 ;  /* 0x00000070ff057424 */ /* 0x000fe400078e00ff */
[----:B--2---:R2:W-:Y:S03]  /*0220*/  STS.64 [UR36], R6 ;  /* 0x00000006ff007988 */ /* 0x0045e60008000a24 */
[----:B-1----:R-:W-:-:S05]  /*0230*/  LOP3.LUT R4, R4, 0x10, R5, 0xd8, !PT ;  /* 0x0000001004047812 */ /* 0x002fca00078ed805 */
[----:B------:R2:W-:Y:S02]  /*0240*/  STS [UR36+0x8], R4 ;  /* 0x00000804ff007988 */ /* 0x0005e40008000824 */
.L_x_1:
[----:B------:R-:W-:Y:S05]  /*0250*/  BSYNC B0 ;  /* 0x0000000000007941 */ /* 0x000fea0003800000 */
.L_x_0:
[----:B------:R-:W-:Y:S04]  /*0260*/  BSSY B0, `(.L_x_2) ;  /* 0x000000a000007945 */ /* 0x000fe80003800000 */
[----:B------:R-:W-:Y:S05]  /*0270*/  @P2 BRA `(.L_x_3) ;  /* 0x0000000000202947 */ /* 0x000fea0003800000 */
[----:B--2---:R-:W1:Y:S01]  /*0280*/  LDS R4, [UR36+0x34] ;  /* 0x00003424ff047984 */ /* 0x004e620008000800 */
[----:B------:R-:W-:Y:S02]  /*0290*/  IMAD.MOV.U32 R5, RZ, RZ, 0x3f000000 ;  /* 0x3f000000ff057424 */ /* 0x000fe400078e00ff */
[----:B------:R-:W-:Y:S01]  /*02a0*/  @!P2 IMAD.MOV.U32 R6, RZ, RZ, 0x7f ;  /* 0x0000007fff06a424 */ /* 0x000fe200078e00ff */
[----:B------:R-:W2:Y:S02]  /*02b0*/  @!P2 LDS R7, [UR36+0x38] ;  /* 0x00003824ff07a984 */ /* 0x000ea40008000800 */
[----:B-1----:R-:W-:Y:S02]  /*02c0*/  LOP3.LUT R4, R4, 0xff000000, R5, 0xb8, !PT ;  /* 0xff00000004047812 */ /* 0x002fe400078eb805 */
[----:B--2---:R-:W-:-:S03]  /*02d0*/  @!P2 LOP3.LUT R5, R7, 0xff, R6, 0xb8, !PT ;  /* 0x000000ff0705a812 */ /* 0x004fc600078eb806 */
[----:B------:R1:W-:Y:S04]  /*02e0*/  STS [UR36+0x34], R4 ;  /* 0x00003404ff007988 */ /* 0x0003e80008000824 */
[----:B------:R1:W-:Y:S02]  /*02f0*/  @!P2 STS [UR36+0x38], R5 ;  /* 0x00003805ff00a988 */ /* 0x0003e40008000824 */
.L_x_3:
[----:B------:R-:W-:Y:S05]  /*0300*/  BSYNC B0 ;  /* 0x0000000000007941 */ /* 0x000fea0003800000 */
.L_x_2:
[----:B------:R-:W-:Y:S04]  /*0310*/  BSSY B0, `(.L_x_4) ;  /* 0x000000e000007945 */ /* 0x000fe80003800000 */
[----:B------:R-:W-:Y:S05]  /*0320*/  @P2 BRA `(.L_x_5) ;  /* 0x0000000000302947 */ /* 0x000fea0003800000 */
[----:B-1----:R-:W1:Y:S01]  /*0330*/  LDS R5, [UR36+0x34] ;  /* 0x00003424ff057984 */ /* 0x002e620008000800 */
[----:B--2---:R-:W2:Y:S03]  /*0340*/  LDC.64 R6, c[0x0][0x238] ;  /* 0x00008e00ff067b82 */ /* 0x004ea60000000a00 */
[----:B------:R-:W3:Y:S01]  /*0350*/  LDS R4, [UR36+0x1c] ;  /* 0x00001c24ff047984 */ /* 0x000ee20008000800 */
[C---:B--2---:R-:W-:Y:S01]  /*0360*/  SHF.L.U64.HI R7, R6.reuse, 0x1, R7 ;  /* 0x0000000106077819 */ /* 0x044fe20000010207 */
[----:B------:R-:W-:-:S03]  /*0370*/  IMAD.SHL.U32 R6, R6, 0x2, RZ ;  /* 0x0000000206067824 */ /* 0x000fc600078e00ff */
[--C-:B------:R-:W-:Y:S02]  /*0380*/  SHF.R.U32.HI R9, RZ, 0x4, R7.reuse ;  /* 0x00000004ff097819 */ /* 0x100fe40000011607 */
[----:B------:R-:W-:-:S05]  /*0390*/  SHF.R.U64 R6, R6, 0x4, R7 ;  /* 0x0000000406067819 */ /* 0x000fca0000001207 */
[----:B------:R4:W-:Y:S01]  /*03a0*/  STS [UR36+0xc], R6 ;  /* 0x00000c06ff007988 */ /* 0x0009e20008000824 */
[----:B-1----:R-:W-:Y:S02]  /*03b0*/  LOP3.LUT R5, R5, 0x7, RZ, 0xb8, !PT ;  /* 0x0000000705057812 */ /* 0x002fe400078eb8ff */
[----:B---3--:R-:W-:-:S03]  /*03c0*/  LOP3.LUT R4, R4, 0xf, R9, 0xb8, !PT ;  /* 0x0000000f04047812 */ /* 0x008fc600078eb809 */
[----:B------:R4:W-:Y:S04]  /*03d0*/  STS [UR36+0x34], R5 ;  /* 0x00003405ff007988 */ /* 0x0009e80008000824 */
[----:B------:R4:W-:Y:S02]  /*03e0*/  STS [UR36+0x1c], R4 ;  /* 0x00001c04ff007988 */ /* 0x0009e40008000824 */
.L_x_5:
[----:B------:R-:W-:Y:S05]  /*03f0*/  BSYNC B0 ;  /* 0x0000000000007941 */ /* 0x000fea0003800000 */
.L_x_4:
[----:B------:R-:W-:Y:S04]  /*0400*/  BSSY B1, `(.L_x_6) ;  /* 0x000001a000017945 */ /* 0x000fe80003800000 */
[----:B------:R-:W-:Y:S04]  /*0410*/  BSSY B0, `(.L_x_7) ;  /* 0x0000015000007945 */ /* 0x000fe80003800000 */
[----:B------:R-:W-:Y:S05]  /*0420*/  @P2 BRA `(.L_x_8) ;  /* 0x0000000000202947 */ /* 0x000fea0003800000 */
[----:B-12-4-:R-:W1:Y:S02]  /*0430*/  LDS R4, [UR36+0x34] ;  /* 0x00003424ff047984 */ /* 0x016e640008000800 */
[----:B-1----:R-:W-:-:S05]  /*0440*/  LOP3.LUT R4, R4, 0x38, RZ, 0xb8, !PT ;  /* 0x0000003804047812 */ /* 0x002fca00078eb8ff */
[----:B------:R1:W-:Y:S01]  /*0450*/  STS [UR36+0x34], R4 ;  /* 0x00003404ff007988 */ /* 0x0003e20008000824 */
[----:B------:R-:W-:Y:S05]  /*0460*/  @P2 BRA `(.L_x_9) ;  /* 0x0000000000202947 */ /* 0x000fea0003800000 */
[----:B-1----:R-:W1:Y:S01]  /*0470*/  LDS R4, [UR36+0x8] ;  /* 0x00000824ff047984 */ /* 0x002e620008000800 */
[----:B------:R-:W-:-:S05]  /*0480*/  IMAD.MOV.U32 R5, RZ, RZ, 0x780 ;  /* 0x00000780ff057424 */ /* 0x000fca00078e00ff */
[----:B-1----:R-:W-:-:S05]  /*0490*/  LOP3.LUT R4, R4, 0x500, R5, 0xd8, !PT ;  /* 0x0000050004047812 */ /* 0x002fca00078ed805 */
[----:B------:R3:W-:Y:S02]  /*04a0*/  STS [UR36+0x8], R4 ;  /* 0x00000804ff007988 */ /* 0x0007e40008000824 */
.L_x_8:
[----:B------:R-:W-:Y:S05]  /*04b0*/  @P2 BRA `(.L_x_10) ;  /* 0x0000000000282947 */ /* 0x000fea0003800000 */
[----:B-1234-:R-:W1:Y:S02]  /*04c0*/  LDS R4, [UR36+0x8] ;  /* 0x00000824ff047984 */ /* 0x01ee640008000800 */
[----:B-1----:R-:W-:-:S05]  /*04d0*/  LOP3.LUT R4, R4, 0x1800, RZ, 0xb8, !PT ;  /* 0x0000180004047812 */ /* 0x002fca00078eb8ff */
[----:B------:R2:W-:Y:S02]  /*04e0*/  STS [UR36+0x8], R4 ;  /* 0x00000804ff007988 */ /* 0x0005e40008000824 */
.L_x_9:
[----:B------:R-:W-:Y:S05]  /*04f0*/  @P2 BREAK B0 ;  /* 0x0000000000002942 */ /* 0x000fea0003800000 */
[----:B------:R-:W-:Y:S05]  /*0500*/  @P2 BRA `(.L_x_11) ;  /* 0x0000000000242947 */ /* 0x000fea0003800000 */
[----:B------:R-:W3:Y:S01]  /*0510*/  LDS R5, [UR36+0x8] ;  /* 0x00000824ff057984 */ /* 0x000ee20008000800 */
[----:B-12---:R-:W-:-:S05]  /*0520*/  IMAD.MOV.U32 R4, RZ, RZ, 0x6000 ;  /* 0x00006000ff047424 */ /* 0x006fca00078e00ff */
[----:B---3--:R-:W-:-:S04]  /*0530*/  LOP3.LUT R4, R5, 0x6000, R4, 0xd8, !PT ;  /* 0x0000600005047812 */ /* 0x008fc800078ed804 */
[----:B------:R-:W-:-:S05]  /*0540*/  LOP3.LUT R4, R4, 0x400000, RZ, 0xb8, !PT ;  /* 0x0040000004047812 */ /* 0x000fca00078eb8ff */
[----:B------:R5:W-:Y:S02]  /*0550*/  STS [UR36+0x8], R4 ;  /* 0x00000804ff007988 */ /* 0x000be40008000824 */
.L_x_10:
[----:B------:R-:W-:Y:S05]  /*0560*/  BSYNC B0 ;  /* 0x0000000000007941 */ /* 0x000fea0003800000 */
.L_x_7:
[----:B-12345:R-:W1:Y:S02]  /*0570*/  @!P2 LDS R4, [UR36+0x8] ;  /* 0x00000824ff04a984 */ /* 0x03ee640008000800 */
[----:B-1----:R-:W-:-:S05]  /*0580*/  @!P2 LOP3.LUT R4, R4, 0x8000, RZ, 0xb8, !PT ;  /* 0x000080000404a812 */ /* 0x002fca00078eb8ff */
[----:B------:R3:W-:Y:S02]  /*0590*/  @!P2 STS [UR36+0x8], R4 ;  /* 0x00000804ff00a988 */ /* 0x0007e40008000824 */
.L_x_11:
[----:B------:R-:W-:Y:S05]  /*05a0*/  BSYNC B1 ;  /* 0x0000000000017941 */ /* 0x000fea0003800000 */
.L_x_6:
[----:B------:R-:W-:Y:S05]  /*05b0*/  WARPSYNC.ALL ;  /* 0x0000000000007948 */ /* 0x000fea0003800000 */
[----:B------:R-:W4:Y:S02]  /*05c0*/  LDC R6, c[0x0][0x22c] ;  /* 0x00008b00ff067b82 */ /* 0x000f240000000800 */
[----:B----4-:R-:W-:Y:S01]  /*05d0*/  VIADD R6, R6, 0xffffffff ;  /* 0xffffffff06067836 */ /* 0x010fe20000000000 */
[----:B------:R-:W-:Y:S06]  /*05e0*/  @P0 BRA `(.L_x_12) ;  /* 0x0000000000280947 */ /* 0x000fec0003800000 */
[----:B-123--:R-:W1:Y:S01]  /*05f0*/  S2R R4, SR_LANEID ;  /* 0x0000000000047919 */ /* 0x00ee620000000000 */
[----:B------:R-:W-:Y:S05]  /*0600*/  WARPSYNC.ALL ;  /* 0x0000000000007948 */ /* 0x000fea0003800000 */
[----:B-1----:R-:W-:-:S05]  /*0610*/  IMAD.SHL.U32 R7, R4, 0x4, RZ ;  /* 0x0000000404077824 */ /* 0x002fca00078e00ff */
[----:B------:R-:W1:Y:S01]  /*0620*/  LDS R9, [R7+UR36] ;  /* 0x0000002407097984 */ /* 0x000e620008000800 */
[----:B------:R-:W-:-:S05]  /*0630*/  IADD3 R4, P1, R7, UR4, RZ ;  /* 0x0000000407047c10 */ /* 0x000fca000ff3e0ff */
[----:B------:R-:W-:-:S05]  /*0640*/  IMAD.X R5, RZ, RZ, UR5, P1 ;  /* 0x00000005ff057e24 */ /* 0x000fca00088e06ff */
[----:B-1----:R4:W5:Y:S01]  /*0650*/  ATOMG.E.EXCH.STRONG.GPU PT, RZ, [R4], R9 ;  /* 0x0000000904ff73a8 */ /* 0x00296200041ee100 */
[----:B------:R-:W-:-:S04]  /*0660*/  DEPBAR {5,4,3,2,1,0} ;  /* 0x0000003f0000791a */ /* 0x000fc80000000000 */
[----:B------:R4:W-:Y:S01]  /*0670*/  UTMACCTL.IV [UR4] ;  /* 0x00000000040079b9 */ /* 0x0009e20008000000 */
[----:B------:R-:W-:Y:S01]  /*0680*/  NOP ;  /* 0x0000000000007918 */ /* 0x000fe20000000000 */
.L_x_12:
[----:B------:R-:W-:Y:S05]  /*0690*/  @P0 BRA `(.L_x_13) ;  /* 0x00000000000c0947 */ /* 0x000fea0003800000 */
[----:B------:R0:W-:Y:S01]  /*06a0*/  UTMACMDFLUSH ;  /* 0x00000000000079b7 */ /* 0x0001e20000000000 */
[----:B------:R-:W-:Y:S05]  /*06b0*/  @P0 BRA `(.L_x_13) ;  /* 0x0000000000040947 */ /* 0x000fea0003800000 */
[----:B------:R-:W-:-:S04]  /*06c0*/  DEPBAR.LE SB0, 0x0 ;  /* 0x000080000000791a */ /* 0x000fc80000000000 */
.L_x_13:
[----:B------:R-:W-:Y:S05]  /*06d0*/  WARPSYNC.ALL ;  /* 0x0000000000007948 */ /* 0x000fea0003800000 */
[----:B-----5:R-:W-:Y:S06]  /*06e0*/  BAR.SYNC.DEFER_BLOCKING 0x0 ;  /* 0x0000000000007b1d */ /* 0x020fec0000010000 */
[----:B------:R-:W-:Y:S02]  /*06f0*/  BSSY B1, `(.L_x_14) ;  /* 0x000000b000017945 */ /* 0x000fe40003800000 */
[----:B------:R-:W-:Y:S06]  /*0700*/  BAR.SYNC.DEFER_BLOCKING 0x0 ;  /* 0x0000000000007b1d */ /* 0x000fec0000010000 */
[----:B------:R5:W-:Y:S01]  /*0710*/  @!P0 STS [R11], RZ ;  /* 0x000000ff0b008388 */ /* 0x000be20000000800 */
[----:B------:R-:W-:Y:S01]  /*0720*/  NOP ;  /* 0x0000000000007918 */ /* 0x000fe20000000000 */
[----:B------:R-:W-:Y:S05]  /*0730*/  @P2 BRA `(.L_x_15) ;  /* 0x0000000000182947 */ /* 0x000fea0003800000 */
[----:B-1234-:R-:W1:Y:S01]  /*0740*/  LDS R4, [UR36+0x8] ;  /* 0x00000824ff047984 */ /* 0x01ee620008000800 */
[----:B------:R-:W2:Y:S01]  /*0750*/  LDC.64 R8, c[0x0][0x218] ;  /* 0x00008600ff087b82 */ /* 0x000ea20000000a00 */
[----:B------:R-:W-:Y:S02]  /*0760*/  IMAD.MOV.U32 R5, RZ, RZ, 0x70 ;  /* 0x00000070ff057424 */ /* 0x000fe400078e00ff */
[----:B--2---:R2:W-:Y:S03]  /*0770*/  STS.64 [UR36], R8 ;  /* 0x00000008ff007988 */ /* 0x0045e60008000a24 */
[----:B-1----:R-:W-:-:S05]  /*0780*/  LOP3.LUT R4, R4, 0x10, R5, 0xd8, !PT ;  /* 0x0000001004047812 */ /* 0x002fca00078ed805 */
[----:B------:R2:W-:Y:S02]  /*0790*/  STS [UR36+0x8], R4 ;  /* 0x00000804ff007988 */ /* 0x0005e40008000824 */
.L_x_15:
[----:B----4-:R-:W-:Y:S05]  /*07a0*/  BSYNC B1 ;  /* 0x0000000000017941 */ /* 0x010fea0003800000 */
.L_x_14:
[----:B------:R-:W-:Y:S04]  /*07b0*/  BSSY B1, `(.L_x_16) ;  /* 0x000000a000017945 */ /* 0x000fe80003800000 */
[----:B------:R-:W-:Y:S05]  /*07c0*/  @P2 BRA `(.L_x_17) ;  /* 0x0000000000202947 */ /* 0x000fea0003800000 */
[----:B-123--:R-:W1:Y:S01]  /*07d0*/  LDS R4, [UR36+0x34] ;  /* 0x00003424ff047984 */ /* 0x00ee620008000800 */
[----:B------:R-:W-:Y:S02]  /*07e0*/  IMAD.MOV.U32 R7, RZ, RZ, 0x3f000000 ;  /* 0x3f000000ff077424 */ /* 0x000fe400078e00ff */
[----:B------:R-:W-:Y:S01]  /*07f0*/  @!P2 IMAD.MOV.U32 R8, RZ, RZ, 0x7f ;  /* 0x0000007fff08a424 */ /* 0x000fe200078e00ff */
[----:B------:R-:W2:Y:S02]  /*0800*/  @!P2 LDS R5, [UR36+0x38] ;  /* 0x00003824ff05a984 */ /* 0x000ea40008000800 */
[----:B-1----:R-:W-:Y:S02]  /*0810*/  LOP3.LUT R4, R4, 0xff000000, R7, 0xb8, !PT ;  /* 0xff00000004047812 */ /* 0x002fe400078eb807 */
[----:B--2---:R-:W-:-:S03]  /*0820*/  @!P2 LOP3.LUT R5, R5, 0xff, R8, 0xb8, !PT ;  /* 0x000000ff0505a812 */ /* 0x004fc600078eb808 */
[----:B------:R4:W-:Y:S04]  /*0830*/  STS [UR36+0x34], R4 ;  /* 0x00003404ff007988 */ /* 0x0009e80008000824 */
[----:B------:R4:W-:Y:S02]  /*0840*/  @!P2 STS [UR36+0x38], R5 ;  /* 0x00003805ff00a988 */ /* 0x0009e40008000824 */
.L_x_17:
[----:B------:R-:W-:Y:S05]  /*0850*/  BSYNC B1 ;  /* 0x0000000000017941 */ /* 0x000fea0003800000 */
.L_x_16:
[----:B------:R-:W-:Y:S04]  /*0860*/  BSSY B1, `(.L_x_18) ;  /* 0x0000004000017945 */ /* 0x000fe80003800000 */
[----:B------:R-:W-:Y:S05]  /*0870*/  @P2 BRA `(.L_x_19) ;  /* 0x0000000000082947 */ /* 0x000fea0003800000 */
[----:B------:R1:W-:Y:S04]  /*0880*/  STS [UR36+0x24], R12 ;  /* 0x0000240cff007988 */ /* 0x0003e80008000824 */
[----:B------:R1:W-:Y:S02]  /*0890*/  STS [UR36+0x20], R6 ;  /* 0x00002006ff007988 */ /* 0x0003e40008000824 */
.L_x_19:
[----:B------:R-:W-:Y:S05]  /*08a0*/  BSYNC B1 ;  /* 0x0000000000017941 */ /* 0x000fea0003800000 */
.L_x_18:
[----:B------:R-:W-:Y:S04]  /*08b0*/  BSSY B1, `(.L_x_20) ;  /* 0x000000e000017945 */ /* 0x000fe80003800000 */
[----:B------:R-:W-:Y:S05]  /*08c0*/  @P2 BRA `(.L_x_21) ;  /* 0x0000000000302947 */ /* 0x000fea0003800000 */
[----:B----4-:R-:W4:Y:S01]  /*08d0*/  LDS R5, [UR36+0x34] ;  /* 0x00003424ff057984 */ /* 0x010f220008000800 */
[----:B-1----:R-:W1:Y:S03]  /*08e0*/  LDC.64 R12, c[0x0][0x240] ;  /* 0x00009000ff0c7b82 */ /* 0x002e660000000a00 */
[----:B--23--:R-:W2:Y:S01]  /*08f0*/  LDS R4, [UR36+0x1c] ;  /* 0x00001c24ff047984 */ /* 0x00cea20008000800 */
[C---:B-1----:R-:W-:Y:S01]  /*0900*/  SHF.L.U64.HI R8, R12.reuse, 0x1, R13 ;  /* 0x000000010c087819 */ /* 0x042fe2000001020d */
[----:B------:R-:W-:-:S03]  /*0910*/  IMAD.SHL.U32 R7, R12, 0x2, RZ ;  /* 0x000000020c077824 */ /* 0x000fc600078e00ff */
[--C-:B------:R-:W-:Y:S02]  /*0920*/  SHF.R.U32.HI R9, RZ, 0x4, R8.reuse ;  /* 0x00000004ff097819 */ /* 0x100fe40000011608 */
[----:B------:R-:W-:-:S05]  /*0930*/  SHF.R.U64 R7, R7, 0x4, R8 ;  /* 0x0000000407077819 */ /* 0x000fca0000001208 */
[----:B------:R1:W-:Y:S01]  /*0940*/  STS [UR36+0xc], R7 ;  /* 0x00000c07ff007988 */ /* 0x0003e20008000824 */
[----:B----4-:R-:W-:Y:S02]  /*0950*/  LOP3.LUT R5, R5, 0x7, RZ, 0xb8, !PT ;  /* 0x0000000705057812 */ /* 0x010fe400078eb8ff */
[----:B--2---:R-:W-:-:S03]  /*0960*/  LOP3.LUT R4, R4, 0xf, R9, 0xb8, !PT ;  /* 0x0000000f04047812 */ /* 0x004fc600078eb809 */
[----:B------:R1:W-:Y:S04]  /*0970*/  STS [UR36+0x34], R5 ;  /* 0x00003405ff007988 */ /* 0x0003e80008000824 */
[----:B------:R1:W-:Y:S02]  /*0980*/  STS [UR36+0x1c], R4 ;  /* 0x00001c04ff007988 */ /* 0x0003e40008000824 */
.L_x_21:
[----:B------:R-:W-:Y:S05]  /*0990*/  BSYNC B1 ;  /* 0x0000000000017941 */ /* 0x000fea0003800000 */
.L_x_20:
[----:B------:R-:W-:Y:S04]  /*09a0*/  BSSY B2, `(.L_x_22) ;  /* 0x000001a000027945 */ /* 0x000fe80003800000 */
[----:B------:R-:W-:Y:S04]  /*09b0*/  BSSY B1, `(.L_x_23) ;  /* 0x0000015000017945 */ /* 0x000fe80003800000 */
[----:B------:R-:W-:Y:S05]  /*09c0*/  @P2 BRA `(.L_x_24) ;  /* 0x0000000000202947 */ /* 0x000fea0003800000 */
[----:B-1234-:R-:W1:Y:S02]  /*09d0*/  LDS R4, [UR36+0x34] ;  /* 0x00003424ff047984 */ /* 0x01ee640008000800 */
[----:B-1----:R-:W-:-:S05]  /*09e0*/  LOP3.LUT R4, R4, 0x38, RZ, 0xb8, !PT ;  /* 0x0000003804047812 */ /* 0x002fca00078eb8ff */
[----:B------:R1:W-:Y:S01]  /*09f0*/  STS [UR36+0x34], R4 ;  /* 0x00003404ff007988 */ /* 0x0003e20008000824 */
[----:B------:R-:W-:Y:S05]  /*0a00*/  @P2 BRA `(.L_x_25) ;  /* 0x0000000000202947 */ /* 0x000fea0003800000 */
[----:B-1----:R-:W1:Y:S01]  /*0a10*/  LDS R4, [UR36+0x8] ;  /* 0x00000824ff047984 */ /* 0x002e620008000800 */
[----:B------:R-:W-:-:S05]  /*0a20*/  IMAD.MOV.U32 R5, RZ, RZ, 0x780 ;  /* 0x00000780ff057424 */ /* 0x000fca00078e00ff */
[----:B-1----:R-:W-:-:S05]  /*0a30*/  LOP3.LUT R4, R4, 0x500, R5, 0xd8, !PT ;  /* 0x0000050004047812 */ /* 0x002fca00078ed805 */
[----:B------:R1:W-:Y:S02]  /*0a40*/  STS [UR36+0x8], R4 ;  /* 0x00000804ff007988 */ /* 0x0003e40008000824 */
.L_x_24:
[----:B------:R-:W-:Y:S05]  /*0a50*/  @P2 BRA `(.L_x_26) ;  /* 0x0000000000282947 */ /* 0x000fea0003800000 */
[----:B-1234-:R-:W1:Y:S02]  /*0a60*/  LDS R4, [UR36+0x8] ;  /* 0x00000824ff047984 */ /* 0x01ee640008000800 */
[----:B-1----:R-:W-:-:S05]  /*0a70*/  LOP3.LUT R4, R4, 0x1800, RZ, 0xb8, !PT ;  /* 0x0000180004047812 */ /* 0x002fca00078eb8ff */
[----:B------:R2:W-:Y:S02]  /*0a80*/  STS [UR36+0x8], R4 ;  /* 0x00000804ff007988 */ /* 0x0005e40008000824 */
.L_x_25:
[----:B------:R-:W-:Y:S05]  /*0a90*/  @P2 BREAK B1 ;  /* 0x0000000000012942 */ /* 0x000fea0003800000 */
[----:B------:R-:W-:Y:S05]  /*0aa0*/  @P2 BRA `(.L_x_27) ;  /* 0x0000000000242947 */ /* 0x000fea0003800000 */
[----:B-12---:R-:W1:Y:S01]  /*0ab0*/  LDS R4, [UR36+0x8] ;  /* 0x00000824ff047984 */ /* 0x006e620008000800 */
[----:B------:R-:W-:-:S05]  /*0ac0*/  IMAD.MOV.U32 R5, RZ, RZ, 0x6000 ;  /* 0x00006000ff057424 */ /* 0x000fca00078e00ff */
[----:B-1----:R-:W-:-:S04]  /*0ad0*/  LOP3.LUT R4, R4, 0x6000, R5, 0xd8, !PT ;  /* 0x0000600004047812 */ /* 0x002fc800078ed805 */
[----:B------:R-:W-:-:S05]  /*0ae0*/  LOP3.LUT R4, R4, 0x400000, RZ, 0xb8, !PT ;  /* 0x0040000004047812 */ /* 0x000fca00078eb8ff */
[----:B------:R1:W-:Y:S02]  /*0af0*/  STS [UR36+0x8], R4 ;  /* 0x00000804ff007988 */ /* 0x0003e40008000824 */
.L_x_26:
[----:B------:R-:W-:Y:S05]  /*0b00*/  BSYNC B1 ;  /* 0x0000000000017941 */ /* 0x000fea0003800000 */
.L_x_23:
[----:B-1234-:R-:W1:Y:S02]  /*0b10*/  @!P2 LDS R4, [UR36+0x8] ;  /* 0x00000824ff04a984 */ /* 0x01ee640008000800 */
[----:B-1----:R-:W-:-:S05]  /*0b20*/  @!P2 LOP3.LUT R4, R4, 0x8000, RZ, 0xb8, !PT ;  /* 0x000080000404a812 */ /* 0x002fca00078eb8ff */
[----:B------:R3:W-:Y:S02]  /*0b30*/  @!P2 STS [UR36+0x8], R4 ;  /* 0x00000804ff00a988 */ /* 0x0007e40008000824 */
.L_x_27:
[----:B------:R-:W-:Y:S05]  /*0b40*/  BSYNC B2 ;  /* 0x0000000000027941 */ /* 0x000fea0003800000 */
.L_x_22:
[----:B------:R-:W-:Y:S05]  /*0b50*/  WARPSYNC.ALL ;  /* 0x0000000000007948 */ /* 0x000fea0003800000 */
[----:B------:R-:W-:-:S04]  /*0b60*/  UIADD3 UR7, UR8, 0x80, URZ ;  /* 0x0000008008077890 */ /* 0x000fc8000fffe03f */
[----:B------:R-:W-:-:S04]  /*0b70*/  UIADD3 UR6, UP0, UR7, UR38, URZ ;  /* 0x0000002607067290 */ /* 0x000fc8000ff1e03f */
[----:B------:R-:W-:Y:S01]  /*0b80*/  ULEA.HI.X.SX32 UR7, UR7, UR39, 0x1, UP0 ;  /* 0x0000002707077291 */ /* 0x000fe200080f0e3f */
[----:B------:R-:W-:Y:S11]  /*0b90*/  @P0 BRA `(.L_x_28) ;  /* 0x0000000000280947 */ /* 0x000ff60003800000 */
[----:B-123--:R-:W1:Y:S01]  /*0ba0*/  S2R R4, SR_LANEID ;  /* 0x0000000000047919 */ /* 0x00ee620000000000 */
[----:B------:R-:W-:Y:S05]  /*0bb0*/  WARPSYNC.ALL ;  /* 0x0000000000007948 */ /* 0x000fea0003800000 */
[----:B-1----:R-:W-:-:S05]  /*0bc0*/  IMAD.SHL.U32 R8, R4, 0x4, RZ ;  /* 0x0000000404087824 */ /* 0x002fca00078e00ff */
[----:B------:R-:W1:Y:S01]  /*0bd0*/  LDS R7, [R8+UR36] ;  /* 0x0000002408077984 */ /* 0x000e620008000800 */
[----:B------:R-:W-:-:S05]  /*0be0*/  IADD3 R4, P1, R8, UR6, RZ ;  /* 0x0000000608047c10 */ /* 0x000fca000ff3e0ff */
[----:B------:R-:W-:-:S05]  /*0bf0*/  IMAD.X R5, RZ, RZ, UR7, P1 ;  /* 0x00000007ff057e24 */ /* 0x000fca00088e06ff */
[----:B-1----:R4:W2:Y:S01]  /*0c00*/  ATOMG.E.EXCH.STRONG.GPU PT, RZ, [R4], R7 ;  /* 0x0000000704ff73a8 */ /* 0x0028a200041ee100 */
[----:B------:R-:W-:-:S04]  /*0c10*/  DEPBAR {5,4,3,2,1,0} ;  /* 0x0000003f0000791a */ /* 0x000fc80000000000 */
[----:B------:R4:W-:Y:S01]  /*0c20*/  UTMACCTL.IV [UR6] ;  /* 0x00000000060079b9 */ /* 0x0009e20008000000 */
[----:B------:R-:W-:Y:S01]  /*0c30*/  NOP ;  /* 0x0000000000007918 */ /* 0x000fe20000000000 */
.L_x_28:
[----:B------:R-:W-:Y:S05]  /*0c40*/  @P0 BRA `(.L_x_29) ;  /* 0x00000000000c0947 */ /* 0x000fea0003800000 */
[----:B------:R0:W-:Y:S01]  /*0c50*/  UTMACMDFLUSH ;  /* 0x00000000000079b7 */ /* 0x0001e20000000000 */
[----:B------:R-:W-:Y:S05]  /*0c60*/  @P0 BRA `(.L_x_29) ;  /* 0x0000000000040947 */ /* 0x000fea0003800000 */
[----:B------:R-:W-:-:S04]  /*0c70*/  DEPBAR.LE SB0, 0x0 ;  /* 0x000080000000791a */ /* 0x000fc80000000000 */
.L_x_29:
[----:B------:R-:W-:Y:S05]  /*0c80*/  WARPSYNC.ALL ;  /* 0x0000000000007948 */ /* 0x000fea0003800000 */
[----:B--2---:R-:W-:Y:S06]  /*0c90*/  BAR.SYNC.DEFER_BLOCKING 0x0 ;  /* 0x0000000000007b1d */ /* 0x004fec0000010000 */
[----:B------:R-:W-:Y:S02]  /*0ca0*/  BSSY B2, `(.L_x_30) ;  /* 0x000000b000027945 */ /* 0x000fe40003800000 */
[----:B------:R-:W-:Y:S06]  /*0cb0*/  BAR.SYNC.DEFER_BLOCKING 0x0 ;  /* 0x0000000000007b1d */ /* 0x000fec0000010000 */
[----:B------:R2:W-:Y:S01]  /*0cc0*/  @!P0 STS [R11], RZ ;  /* 0x000000ff0b008388 */ /* 0x0005e20000000800 */
[----:B------:R-:W-:Y:S01]  /*0cd0*/  NOP ;  /* 0x0000000000007918 */ /* 0x000fe20000000000 */
[----:B------:R-:W-:Y:S05]  /*0ce0*/  @P2 BRA `(.L_x_31) ;  /* 0x0000000000182947 */ /* 0x000fea0003800000 */
[----:B-1-34-:R-:W1:Y:S01]  /*0cf0*/  LDS R4, [UR36+0x8] ;  /* 0x00000824ff047984 */ /* 0x01ae620008000800 */
[----:B------:R-:W3:Y:S01]  /*0d00*/  LDC.64 R8, c[0x0][0x220] ;  /* 0x00008800ff087b82 */ /* 0x000ee20000000a00 */
[----:B------:R-:W-:Y:S02]  /*0d10*/  IMAD.MOV.U32 R5, RZ, RZ, 0x70 ;  /* 0x00000070ff057424 */ /* 0x000fe400078e00ff */
[----:B---3--:R3:W-:Y:S03]  /*0d20*/  STS.64 [UR36], R8 ;  /* 0x00000008ff007988 */ /* 0x0087e60008000a24 */
[----:B-1----:R-:W-:-:S05]  /*0d30*/  LOP3.LUT R4, R4, 0x10, R5, 0xd8, !PT ;  /* 0x0000001004047812 */ /* 0x002fca00078ed805 */
[----:B------:R3:W-:Y:S02]  /*0d40*/  STS [UR36+0x8], R4 ;  /* 0x00000804ff007988 */ /* 0x0007e40008000824 */
.L_x_31:
[----:B----4-:R-:W-:Y:S05]  /*0d50*/  BSYNC B2 ;  /* 0x0000000000027941 */ /* 0x010fea0003800000 */
.L_x_30:
[----:B------:R-:W-:Y:S04]  /*0d60*/  BSSY B3, `(.L_x_32) ;  /* 0x0000011000037945 */ /* 0x000fe80003800000 */
[----:B------:R-:W-:Y:S04]  /*0d70*/  BSSY B2, `(.L_x_33) ;  /* 0x000000e000027945 */ /* 0x000fe80003800000 */
[----:B------:R-:W-:Y:S05]  /*0d80*/  @P2 BRA `(.L_x_34) ;  /* 0x0000000000242947 */ /* 0x000fea0003800000 */
[----:B-1-3--:R-:W1:Y:S01]  /*0d90*/  LDS R4, [UR36+0x34] ;  /* 0x00003424ff047984 */ /* 0x00ae620008000800 */
[----:B------:R-:W-:-:S05]  /*0da0*/  IMAD.MOV.U32 R5, RZ, RZ, 0x3f000000 ;  /* 0x3f000000ff057424 */ /* 0x000fca00078e00ff */
[----:B-1----:R-:W-:-:S05]  /*0db0*/  LOP3.LUT R4, R4, 0xff000000, R5, 0xb8, !PT ;  /* 0xff00000004047812 */ /* 0x002fca00078eb805 */
[----:B------:R1:W-:Y:S01]  /*0dc0*/  STS [UR36+0x34], R4 ;  /* 0x00003404ff007988 */ /* 0x0003e20008000824 */
[----:B------:R-:W-:Y:S05]  /*0dd0*/  @P2 BRA `(.L_x_35) ;  /* 0x00000000001c2947 */ /* 0x000fea0003800000 */
[----:B-1----:R-:W1:Y:S01]  /*0de0*/  LDS R4, [UR36+0x38] ;  /* 0x00003824ff047984 */ /* 0x002e620008000800 */
[----:B------:R-:W-:-:S05]  /*0df0*/  IMAD.MOV.U32 R5, RZ, RZ, 0x7f ;  /* 0x0000007fff057424 */ /* 0x000fca00078e00ff */
[----:B-1----:R-:W-:-:S05]  /*0e00*/  LOP3.LUT R4, R4, 0xff, R5, 0xb8, !PT ;  /* 0x000000ff04047812 */ /* 0x002fca00078eb805 */
[----:B------:R4:W-:Y:S02]  /*0e10*/  STS [UR36+0x38], R4 ;  /* 0x00003804ff007988 */ /* 0x0009e40008000824 */
.L_x_34:
[----:B------:R-:W-:Y:S05]  /*0e20*/  @P2 BREAK B2 ;  /* 0x0000000000022942 */ /* 0x000fea0003800000 */
[----:B------:R-:W-:Y:S05]  /*0e30*/  @P2 BRA `(.L_x_36) ;  /* 0x00000000000c2947 */ /* 0x000fea0003800000 */
[----:B------:R1:W-:Y:S02]  /*0e40*/  STS [UR36+0x20], R6 ;  /* 0x00002006ff007988 */ /* 0x0003e40008000824 */
.L_x_35:
[----:B------:R-:W-:Y:S05]  /*0e50*/  BSYNC B2 ;  /* 0x0000000000027941 */ /* 0x000fea0003800000 */
.L_x_33:
[----:B------:R1:W-:Y:S02]  /*0e60*/  @!P2 STS [UR36+0x24], R3 ;  /* 0x00002403ff00a988 */ /* 0x0003e40008000824 */
.L_x_36:
[----:B------:R-:W-:Y:S05]  /*0e70*/  BSYNC B3 ;  /* 0x0000000000037941 */ /* 0x000fea0003800000 */
.L_x_32:
[----:B------:R-:W-:Y:S05]  /*0e80*/  WARPSYNC.ALL ;  /* 0x0000000000007948 */ /* 0x000fea0003800000 */
[----:B------:R-:W-:Y:S04]  /*0e90*/  BSSY B3, `(.L_x_37) ;  /* 0x000000e000037945 */ /* 0x000fe80003800000 */
[----:B------:R-:W-:Y:S05]  /*0ea0*/  @P2 BRA `(.L_x_38) ;  /* 0x0000000000302947 */ /* 0x000fea0003800000 */
[----:B-1-34-:R-:W1:Y:S01]  /*0eb0*/  LDS R4, [UR36+0x34] ;  /* 0x00003424ff047984 */ /* 0x01ae620008000800 */
[----:B------:R-:W3:Y:S03]  /*0ec0*/  LDC.64 R8, c[0x0][0x248] ;  /* 0x00009200ff087b82 */ /* 0x000ee60000000a00 */
[----:B------:R-:W4:Y:S01]  /*0ed0*/  LDS R3, [UR36+0x1c] ;  /* 0x00001c24ff037984 */ /* 0x000f220008000800 */
[C---:B---3--:R-:W-:Y:S01]  /*0ee0*/  SHF.L.U64.HI R6, R8.reuse, 0x1, R9 ;  /* 0x0000000108067819 */ /* 0x048fe20000010209 */
[----:B------:R-:W-:-:S03]  /*0ef0*/  IMAD.SHL.U32 R5, R8, 0x2, RZ ;  /* 0x0000000208057824 */ /* 0x000fc600078e00ff */
[--C-:B------:R-:W-:Y:S02]  /*0f00*/  SHF.R.U32.HI R8, RZ, 0x4, R6.reuse ;  /* 0x00000004ff087819 */ /* 0x100fe40000011606 */
[----:B------:R-:W-:-:S05]  /*0f10*/  SHF.R.U64 R5, R5, 0x4, R6 ;  /* 0x0000000405057819 */ /* 0x000fca0000001206 */
[----:B------:R3:W-:Y:S01]  /*0f20*/  STS [UR36+0xc], R5 ;  /* 0x00000c05ff007988 */ /* 0x0007e20008000824 */
[----:B-1----:R-:W-:Y:S02]  /*0f30*/  LOP3.LUT R4, R4, 0x7, RZ, 0xb8, !PT ;  /* 0x0000000704047812 */ /* 0x002fe400078eb8ff */
[----:B----4-:R-:W-:-:S03]  /*0f40*/  LOP3.LUT R3, R3, 0xf, R8, 0xb8, !PT ;  /* 0x0000000f03037812 */ /* 0x010fc600078eb808 */
[----:B------:R3:W-:Y:S04]  /*0f50*/  STS [UR36+0x34], R4 ;  /* 0x00003404ff007988 */ /* 0x0007e80008000824 */
[----:B------:R3:W-:Y:S02]  /*0f60*/  STS [UR36+0x1c], R3 ;  /* 0x00001c03ff007988 */ /* 0x0007e40008000824 */
.L_x_38:
[----:B------:R-:W-:Y:S05]  /*0f70*/  BSYNC B3 ;  /* 0x0000000000037941 */ /* 0x000fea0003800000 */
.L_x_37:
[----:B------:R-:W-:Y:S04]  /*0f80*/  BSSY B3, `(.L_x_39) ;  /* 0x000001a000037945 */ /* 0x000fe80003800000 */
[----:B------:R-:W-:Y:S04]  /*0f90*/  BSSY B4, `(.L_x_40) ;  /* 0x0000015000047945 */ /* 0x000fe80003800000 */
[----:B------:R-:W-:Y:S05]  /*0fa0*/  @P2 BRA `(.L_x_41) ;  /* 0x0000000000202947 */ /* 0x000fea0003800000 */
[----:B-1-3--:R-:W1:Y:S02]  /*0fb0*/  LDS R3, [UR36+0x34] ;  /* 0x00003424ff037984 */ /* 0x00ae640008000800 */
[----:B-1----:R-:W-:-:S05]  /*0fc0*/  LOP3.LUT R3, R3, 0x38, RZ, 0xb8, !PT ;  /* 0x0000003803037812 */ /* 0x002fca00078eb8ff */
[----:B------:R1:W-:Y:S01]  /*0fd0*/  STS [UR36+0x34], R3 ;  /* 0x00003403ff007988 */ /* 0x0003e20008000824 */
[----:B------:R-:W-:Y:S05]  /*0fe0*/  @P2 BRA `(.L_x_42) ;  /* 0x0000000000202947 */ /* 0x000fea0003800000 */
[----:B-1----:R-:W1:Y:S01]  /*0ff0*/  LDS R3, [UR36+0x8] ;  /* 0x00000824ff037984 */ /* 0x002e620008000800 */
[----:B----4-:R-:W-:-:S05]  /*1000*/  IMAD.MOV.U32 R4, RZ, RZ, 0x780 ;  /* 0x00000780ff047424 */ /* 0x010fca00078e00ff */
[----:B-1----:R-:W-:-:S05]  /*1010*/  LOP3.LUT R3, R3, 0x500, R4, 0xd8, !PT ;  /* 0x0000050003037812 */ /* 0x002fca00078ed804 */
[----:B------:R1:W-:Y:S02]  /*1020*/  STS [UR36+0x8], R3 ;  /* 0x00000803ff007988 */ /* 0x0003e40008000824 */
.L_x_41:
[----:B------:R-:W-:Y:S05]  /*1030*/  @P2 BRA `(.L_x_43) ;  /* 0x0000000000282947 */ /* 0x000fea0003800000 */
[----:B-1-3--:R-:W1:Y:S02]  /*1040*/  LDS R3, [UR36+0x8] ;  /* 0x00000824ff037984 */ /* 0x00ae640008000800 */
[----:B-1----:R-:W-:-:S05]  /*1050*/  LOP3.LUT R3, R3, 0x1800, RZ, 0xb8, !PT ;  /* 0x0000180003037812 */ /* 0x002fca00078eb8ff */
[----:B------:R3:W-:Y:S02]  /*1060*/  STS [UR36+0x8], R3 ;  /* 0x00000803ff007988 */ /* 0x0007e40008000824 */
.L_x_42:
[----:B------:R-:W-:Y:S05]  /*1070*/  @P2 BREAK B4 ;  /* 0x0000000000042942 */ /* 0x000fea0003800000 */
[----:B------:R-:W-:Y:S05]  /*1080*/  @P2 BRA `(.L_x_44) ;  /* 0x0000000000242947 */ /* 0x000fea0003800000 */
[----:B-1-3--:R-:W1:Y:S01]  /*1090*/  LDS R3, [UR36+0x8] ;  /* 0x00000824ff037984 */ /* 0x00ae620008000800 */
[----:B----4-:R-:W-:-:S05]  /*10a0*/  IMAD.MOV.U32 R4, RZ, RZ, 0x6000 ;  /* 0x00006000ff047424 */ /* 0x010fca00078e00ff */
[----:B-1----:R-:W-:-:S04]  /*10b0*/  LOP3.LUT R3, R3, 0x6000, R4, 0xd8, !PT ;  /* 0x0000600003037812 */ /* 0x002fc800078ed804 */
[----:B------:R-:W-:-:S05]  /*10c0*/  LOP3.LUT R3, R3, 0x400000, RZ, 0xb8, !PT ;  /* 0x0040000003037812 */ /* 0x000fca00078eb8ff */
[----:B------:R1:W-:Y:S02]  /*10d0*/  STS [UR36+0x8], R3 ;  /* 0x00000803ff007988 */ /* 0x0003e40008000824 */
.L_x_43:
[----:B------:R-:W-:Y:S05]  /*10e0*/  BSYNC B4 ;  /* 0x0000000000047941 */ /* 0x000fea0003800000 */
.L_x_40:
[----:B-1-3--:R-:W1:Y:S02]  /*10f0*/  @!P2 LDS R3, [UR36+0x8] ;  /* 0x00000824ff03a984 */ /* 0x00ae640008000800 */
[----:B-1----:R-:W-:-:S05]  /*1100*/  @!P2 LOP3.LUT R3, R3, 0x8000, RZ, 0xb8, !PT ;  /* 0x000080000303a812 */ /* 0x002fca00078eb8ff */
[----:B------:R1:W-:Y:S02]  /*1110*/  @!P2 STS [UR36+0x8], R3 ;  /* 0x00000803ff00a988 */ /* 0x0003e40008000824 */
.L_x_44:
[----:B------:R-:W-:Y:S05]  /*1120*/  BSYNC B3 ;  /* 0x0000000000037941 */ /* 0x000fea0003800000 */
.L_x_39:
[----:B------:R-:W-:Y:S05]  /*1130*/  WARPSYNC.ALL ;  /* 0x0000000000007948 */ /* 0x000fea0003800000 */
[----:B------:R-:W-:Y:S01]  /*1140*/  UIADD3 UR8, UR8, 0x100, URZ ;  /* 0x0000010008087890 */ /* 0x000fe2000fffe03f */
[----:B------:R-:W-:Y:S02]  /*1150*/  ISETP.GE.AND P1, PT, R10, 0x1, PT ;  /* 0x000000010a00780c */ /* 0x000fe40003f26270 */
[----:B------:R-:W-:Y:S02]  /*1160*/  CS2R R56, SRZ ;  /* 0x0000000000387805 */ /* 0x000fe4000001ff00 */
[----:B------:R-:W-:Y:S01]  /*1170*/  CS2R R58, SRZ ;  /* 0x00000000003a7805 */ /* 0x000fe2000001ff00 */
[----:B------:R-:W-:Y:S01]  /*1180*/  UIADD3 UR52, UP0, UR8, UR38, URZ ;  /* 0x0000002608347290 */ /* 0x000fe2000ff1e03f */
[----:B------:R-:W-:-:S02]  /*1190*/  CS2R R60, SRZ ;  /* 0x00000000003c7805 */ /* 0x000fc4000001ff00 */
[----:B------:R-:W-:Y:S02]  /*11a0*/  CS2R R62, SRZ ;  /* 0x00000000003e7805 */ /* 0x000fe4000001ff00 */
[----:B------:R-:W-:Y:S01]  /*11b0*/  CS2R R64, SRZ ;  /* 0x0000000000407805 */ /* 0x000fe2000001ff00 */
[----:B------:R-:W-:Y:S01]  /*11c0*/  ULEA.HI.X.SX32 UR39, UR8, UR39, 0x1, UP0 ;  /* 0x0000002708277291 */ /* 0x000fe200080f0e3f */
[----:B------:R-:W-:Y:S02]  /*11d0*/  CS2R R66, SRZ ;  /* 0x0000000000427805 */ /* 0x000fe4000001ff00 */
[----:B------:R-:W-:Y:S02]  /*11e0*/  CS2R R68, SRZ ;  /* 0x0000000000447805 */ /* 0x000fe4000001ff00 */
[----:B------:R-:W-:Y:S02]  /*11f0*/  CS2R R70, SRZ ;  /* 0x0000000000467805 */ /* 0x000fe4000001ff00 */
[----:B------:R-:W-:-:S02]  /*1200*/  CS2R R72, SRZ ;  /* 0x0000000000487805 */ /* 0x000fc4000001ff00 */
[----:B------:R-:W-:Y:S02]  /*1210*/  CS2R R74, SRZ ;  /* 0x00000000004a7805 */ /* 0x000fe4000001ff00 */
[----:B------:R-:W-:Y:S02]  /*1220*/  CS2R R76, SRZ ;  /* 0x00000000004c7805 */ /* 0x000fe4000001ff00 */
        /* <DEDUP_REMOVED lines=8> */
[----:B------:R-:W-:Y:S01]  /*12b0*/  CS2R R30, SRZ ;  /* 0x00000000001e7805 */ /* 0x000fe2000001ff00 */
[----:B------:R-:W-:Y:S01]  /*12c0*/  IMAD.MOV.U32 R32, RZ, RZ, RZ ;  /* 0x000000ffff207224 */ /* 0x000fe200078e00ff */
[----:B------:R-:W-:Y:S06]  /*12d0*/  @P0 BRA `(.L_x_45) ;  /* 0x00000000002c0947 */ /* 0x000fec0003800000 */
[----:B-1-3--:R-:W1:Y:S01]  /*12e0*/  S2R R3, SR_LANEID ;  /* 0x0000000000037919 */ /* 0x00ae620000000000 */
[----:B------:R-:W-:Y:S05]  /*12f0*/  WARPSYNC.ALL ;  /* 0x0000000000007948 */ /* 0x000fea0003800000 */
[----:B-1----:R-:W-:-:S05]  /*1300*/  IMAD.SHL.U32 R6, R3, 0x4, RZ ;  /* 0x0000000403067824 */ /* 0x002fca00078e00ff */
[----:B------:R-:W1:Y:S01]  /*1310*/  LDS R3, [R6+UR36] ;  /* 0x0000002406037984 */ /* 0x000e620008000800 */
[----:B----4-:R-:W-:Y:S01]  /*1320*/  IADD3 R4, P3, R6, UR52, RZ ;  /* 0x0000003406047c10 */ /* 0x010fe2000ff7e0ff */
[----:B------:R-:W-:-:S04]  /*1330*/  UMOV UR38, UR52 ;  /* 0x0000003400267c82 */ /* 0x000fc80008000000 */
[----:B------:R-:W-:-:S05]  /*1340*/  IMAD.X R5, RZ, RZ, UR39, P3 ;  /* 0x00000027ff057e24 */ /* 0x000fca00098e06ff */
[----:B-1----:R1:W3:Y:S01]  /*1350*/  ATOMG.E.EXCH.STRONG.GPU PT, RZ, [R4], R3 ;  /* 0x0000000304ff73a8 */ /* 0x0022e200041ee100 */
[----:B------:R-:W-:-:S04]  /*1360*/  DEPBAR {5,4,3,2,1,0} ;  /* 0x0000003f0000791a */ /* 0x000fc80000000000 */
[----:B------:R1:W-:Y:S01]  /*1370*/  UTMACCTL.IV [UR38] ;  /* 0x00000000260079b9 */ /* 0x0003e20008000000 */
[----:B------:R-:W-:Y:S01]  /*1380*/  NOP ;  /* 0x0000000000007918 */ /* 0x000fe20000000000 */
.L_x_45:
[----:B------:R-:W-:Y:S05]  /*1390*/  @P0 BRA `(.L_x_46) ;  /* 0x00000000000c0947 */ /* 0x000fea0003800000 */
[----:B------:R0:W-:Y:S01]  /*13a0*/  UTMACMDFLUSH ;  /* 0x00000000000079b7 */ /* 0x0001e20000000000 */
[----:B------:R-:W-:Y:S05]  /*13b0*/  @P0 BRA `(.L_x_46) ;  /* 0x0000000000040947 */ /* 0x000fea0003800000 */
[----:B------:R-:W-:-:S04]  /*13c0*/  DEPBAR.LE SB0, 0x0 ;  /* 0x000080000000791a */ /* 0x000fc80000000000 */
.L_x_46:
[----:B------:R-:W-:Y:S05]  /*13d0*/  WARPSYNC.ALL ;  /* 0x0000000000007948 */ /* 0x000fea0003800000 */
[----:B---3--:R-:W-:Y:S01]  /*13e0*/  BAR.SYNC.DEFER_BLOCKING 0x0 ;  /* 0x0000000000007b1d */ /* 0x008fe20000010000 */
[----:B------:R-:W-:Y:S01]  /*13f0*/  USHF.L.U32 UR14, UR53, 0x6, URZ ;  /* 0x00000006350e7899 */ /* 0x000fe2000800063f */
[----:B------:R-:W-:Y:S01]  /*1400*/  IMAD.MOV.U32 R33, RZ, RZ, RZ ;  /* 0x000000ffff217224 */ /* 0x000fe200078e00ff */
[----:B------:R-:W-:Y:S02]  /*1410*/  CS2R R34, SRZ ;  /* 0x0000000000227805 */ /* 0x000fe4000001ff00 */
[----:B------:R-:W-:-:S02]  /*1420*/  CS2R R36, SRZ ;  /* 0x0000000000247805 */ /* 0x000fc4000001ff00 */
[----:B------:R-:W-:Y:S01]  /*1430*/  CS2R R38, SRZ ;  /* 0x0000000000267805 */ /* 0x000fe2000001ff00 */
[----:B------:R-:W-:Y:S01]  /*1440*/  VOTEU.ALL UP0, P2 ;  /* 0x00000000003f7886 */ /* 0x000fe20001000000 */
[----:B------:R-:W-:Y:S01]  /*1450*/  UMOV UR8, 0x1 ;  /* 0x0000000100087882 */ /* 0x000fe20000000000 */
[----:B------:R-:W-:Y:S01]  /*1460*/  VOTEU.ALL UP1, P2 ;  /* 0x00000000003f7886 */ /* 0x000fe20001020000 */
[----:B------:R-:W-:Y:S01]  /*1470*/  VOTEU.ALL UP2, P2 ;  /* 0x00000000003f7886 */ /* 0x000fe20001040000 */
[----:B------:R-:W-:Y:S01]  /*1480*/  CS2R R40, SRZ ;  /* 0x0000000000287805 */ /* 0x000fe2000001ff00 */
[----:B------:R-:W-:-:S04]  /*1490*/  @!UP0 UIADD3 UR10, -UR8, 0x100000, URZ ;  /* 0x00100000080a8890 */ /* 0x000fc8000fffe13f */
[----:B------:R-:W-:Y:S02]  /*14a0*/  @!UP0 USHF.L.U32 UR11, UR10, 0xb, URZ ;  /* 0x0000000b0a0b8899 */ /* 0x000fe4000800063f */
[----:B------:R-:W-:Y:S01]  /*14b0*/  @!UP0 USHF.L.U32 UR10, UR10, 0x1, URZ ;  /* 0x000000010a0a8899 */ /* 0x000fe2000800063f */
        /* <DEDUP_REMOVED lines=9> */
[----:B------:R-:W-:Y:S01]  /*1550*/  VOTEU.ALL UP0, P2 ;  /* 0x00000000003f7886 */ /* 0x000fe20001000000 */
[----:B------:R-:W-:Y:S02]  /*1560*/  CS2R R48, SRZ ;  /* 0x0000000000307805 */ /* 0x000fe4000001ff00 */
[----:B------:R-:W-:Y:S02]  /*1570*/  CS2R R50, SRZ ;  /* 0x0000000000327805 */ /* 0x000fe4000001ff00 */
[----:B------:R-:W-:Y:S02]  /*1580*/  CS2R R52, SRZ ;  /* 0x0000000000347805 */ /* 0x000fe4000001ff00 */
[----:B------:R-:W-:Y:S01]  /*1590*/  CS2R R54, SRZ ;  /* 0x0000000000367805 */ /* 0x000fe2000001ff00 */
[----:B------:R-:W3:Y:S02]  /*15a0*/  FENCE.VIEW.ASYNC.S ;  /* 0x00000000000073c6 */ /* 0x000ee40000000000 */
[----:B---3--:R3:W4:Y:S02]  /*15b0*/  @!UP0 SYNCS.EXCH.64 URZ, [UR36+0x24000], UR10 ;  /* 0x0240000a243f85b2 */ /* 0x0087240008000100 */
[----:B----4-:R-:W-:Y:S01]  /*15c0*/  BAR.SYNC.DEFER_BLOCKING 0x0 ;  /* 0x0000000000007b1d */ /* 0x010fe20000010000 */
[----:B---3--:R-:W-:-:S05]  /*15d0*/  USHF.L.U32 UR11, UR54, 0x7, URZ ;  /* 0x00000007360b7899 */ /* 0x008fca000800063f */
[----:B------:R3:W4:Y:S02]  /*15e0*/  @!UP1 SYNCS.EXCH.64 URZ, [UR36+0x24008], UR12 ;  /* 0x0240080c243f95b2 */ /* 0x0007240008000100 */
[----:B----4-:R-:W-:Y:S06]  /*15f0*/  BAR.SYNC.DEFER_BLOCKING 0x0 ;  /* 0x0000000000007b1d */ /* 0x010fec0000010000 */
[----:B------:R3:W4:Y:S01]  /*1600*/  @!UP2 SYNCS.EXCH.64 URZ, [UR36+0x24010], UR8 ;  /* 0x02401008243fa5b2 */ /* 0x0007220008000100 */
[----:B------:R-:W-:Y:S05]  /*1610*/  @!P1 BRA `(.L_x_47) ;  /* 0x0000000800109947 */ /* 0x000fea0003800000 */
[----:B-1----:R-:W-:Y:S02]  /*1620*/  SHF.R.U32.HI R3, RZ, 0x5, R0 ;  /* 0x00000005ff037819 */ /* 0x002fe40000011600 */
[----:B------:R-:W-:Y:S02]  /*1630*/  CS2R R56, SRZ ;  /* 0x0000000000387805 */ /* 0x000fe4000001ff00 */
[----:B------:R-:W-:Y:S02]  /*1640*/  CS2R R58, SRZ ;  /* 0x00000000003a7805 */ /* 0x000fe4000001ff00 */
[----:B------:R-:W-:Y:S02]  /*1650*/  CS2R R60, SRZ ;  /* 0x00000000003c7805 */ /* 0x000fe4000001ff00 */
[----:B------:R-:W-:Y:S02]  /*1660*/  R2UR UR38, R3 ;  /* 0x00000000032672ca */ /* 0x000fe400000e0000 */
        /* <DEDUP_REMOVED lines=28> */
[----:B------:R-:W-:Y:S01]  /*1830*/  CS2R R54, SRZ ;  /* 0x0000000000367805 */ /* 0x000fe2000001ff00 */
[----:B------:R-:W-:Y:S01]  /*1840*/  UMOV UR37, URZ ;  /* 0x0000003f00257c82 */ /* 0x000fe20008000000 */
[----:B------:R-:W-:-:S05]  /*1850*/  UMOV UR15, URZ ;  /* 0x0000003f000f7c82 */ /* 0x000fca0008000000 */
.L_x_49:
[----:B----4-:R-:W-:Y:S01]  /*1860*/  BAR.SYNC.DEFER_BLOCKING 0x0 ;  /* 0x0000000000007b1d */ /* 0x010fe20000010000 */
[----:B------:R-:W-:Y:S01]  /*1870*/  ULEA UR21, UR37, UR36, 0x3 ;  /* 0x0000002425157291 */ /* 0x000fe2000f8e183f */
[----:B------:R-:W-:Y:S01]  /*1880*/  @!P2 IMAD.MOV.U32 R3, RZ, RZ, 0xc000 ;  /* 0x0000c000ff03a424 */ /* 0x000fe200078e00ff */
[----:B------:R-:W-:Y:S01]  /*1890*/  ELECT P0, URZ, PT ;  /* 0x00000000003f782f */ /* 0x000fe20003800000 */
[----:B------:R-:W-:-:S03]  /*18a0*/  ULEA UR20, UR37, UR36, 0xf ;  /* 0x0000002425147291 */ /* 0x000fc6000f8e783f */
[----:B------:R-:W-:Y:S01]  /*18b0*/  ISETP.LT.U32.AND P0, PT, R2, 0x40, P0 ;  /* 0x000000400200780c */ /* 0x000fe20000701070 */
[----:B------:R-:W-:Y:S01]  /*18c0*/  ULOP3.LUT UR10, UR38, 0x1, URZ, 0xc0, !UPT ;  /* 0x00000001260a7892 */ /* 0x000fe2000f8ec03f */
[----:B------:R-:W-:-:S03]  /*18d0*/  ELECT P1, URZ, PT ;  /* 0x00000000003f782f */ /* 0x000fc60003820000 */
[----:B---3--:R-:W-:Y:S02]  /*18e0*/  ULEA UR8, UR10, UR20, 0xe ;  /* 0x000000140a087291 */ /* 0x008fe4000f8e703f */
[----:B------:R-:W-:Y:S01]  /*18f0*/  ULEA UR10, UR10, UR15, 0x6 ;  /* 0x0000000f0a0a7291 */ /* 0x000fe2000f8e303f */
[----:B------:R-:W-:Y:S01]  /*1900*/  ISETP.LT.U32.AND P1, PT, R2, 0x20, P1 ;  /* 0x000000200200780c */ /* 0x000fe20000f21070 */
[----:B------:R-:W-:-:S04]  /*1910*/  ULEA UR12, UR37, UR36, 0xe ;  /* 0x00000024250c7291 */ /* 0x000fc8000f8e703f */
[----:B------:R-:W-:Y:S01]  /*1920*/  VOTEU.ANY UP0, P0 ;  /* 0x00000000003f7886 */ /* 0x000fe20000000100 */
[----:B------:R-:W-:Y:S01]  /*1930*/  VOTEU.ANY UP2, P0 ;  /* 0x00000000003f7886 */ /* 0x000fe20000040100 */
[----:B------:R-:W-:Y:S01]  /*1940*/  UIADD3 UR12, UR12, 0x18000, URZ ;  /* 0x000180000c0c7890 */ /* 0x000fe2000fffe03f */
[----:B------:R1:W-:Y:S01]  /*1950*/  @!P2 SYNCS.ARRIVE.TRANS64 RZ, [UR21+0x24000], R3 ;  /* 0x02400003ffffa9a7 */ /* 0x0003e20008000015 */
[----:B------:R3:W-:Y:S06]  /*1960*/  MEMBAR.ALL.CTA ;  /* 0x0000000000007992 */ /* 0x0007ec0000008000 */
[----:B---3--:R-:W3:Y:S01]  /*1970*/  FENCE.VIEW.ASYNC.S ;  /* 0x00000000000073c6 */ /* 0x008ee20000000000 */
[----:B------:R-:W-:Y:S01]  /*1980*/  @UP0 UIADD3 UR9, UR21, 0x24000, URZ ;  /* 0x0002400015090890 */ /* 0x000fe2000fffe03f */
[----:B------:R-:W-:Y:S01]  /*1990*/  @UP0 UMOV UR16, UR4 ;  /* 0x0000000400100c82 */ /* 0x000fe20008000000 */
[----:B------:R-:W-:Y:S01]  /*19a0*/  @UP0 UMOV UR17, UR5 ;  /* 0x0000000500110c82 */ /* 0x000fe20008000000 */
[----:B---3--:R-:W-:Y:S01]  /*19b0*/  VOTEU.ANY UP1, P1 ;  /* 0x00000000003f7886 */ /* 0x008fe20000820100 */
[----:B------:R-:W-:Y:S01]  /*19c0*/  VOTEU.ANY UP3, P1 ;  /* 0x00000000003f7886 */ /* 0x000fe20000860100 */
[----:B-1----:R-:W-:-:S03]  /*19d0*/  IMAD.U32 R3, RZ, RZ, UR55 ;  /* 0x00000037ff037e24 */ /* 0x002fc6000f8e00ff */
[----:B------:R-:W-:Y:S01]  /*19e0*/  @UP1 UIADD3 UR13, UR21, 0x24000, URZ ;  /* 0x00024000150d1890 */ /* 0x000fe2000fffe03f */
[----:B------:R-:W-:Y:S01]  /*19f0*/  @UP1 UMOV UR18, UR6 ;  /* 0x0000000600121c82 */ /* 0x000fe20008000000 */
[----:B------:R-:W-:Y:S01]  /*1a00*/  @UP1 UMOV UR19, UR7 ;  /* 0x0000000700131c82 */ /* 0x000fe20008000000 */
[----:B------:R-:W-:Y:S01]  /*1a10*/  SHF.L.U32 R3, R3, 0x1f, RZ ;  /* 0x0000001f03037819 */ /* 0x000fe200000006ff */
[----:B------:R-:W-:Y:S06]  /*1a20*/  BAR.SYNC.DEFER_BLOCKING 0x0 ;  /* 0x0000000000007b1d */ /* 0x000fec0000010000 */
[----:B------:R1:W-:Y:S02]  /*1a30*/  @UP2 UTMALDG.2D [UR8], [UR16] ;  /* 0x00000008100025b4 */ /* 0x0003e40008008000 */
[----:B------:R-:W-:Y:S06]  /*1a40*/  BAR.SYNC.DEFER_BLOCKING 0x0 ;  /* 0x0000000000007b1d */ /* 0x000fec0000010000 */
[----:B------:R1:W-:Y:S02]  /*1a50*/  @UP3 UTMALDG.2D [UR12], [UR18] ;  /* 0x0000000c120035b4 */ /* 0x0003e40008008000 */
[----:B------:R-:W-:Y:S06]  /*1a60*/  BAR.SYNC.DEFER_BLOCKING 0x0 ;  /* 0x0000000000007b1d */ /* 0x000fec0000010000 */
[----:B------:R-:W3:Y:S02]  /*1a70*/  SYNCS.PHASECHK.TRANS64.TRYWAIT P0, [UR21+0x24000], R3 ;  /* 0x02400003ff0075a7 */ /* 0x000ee40008000155 */
[----:B-1-3--:R-:W-:Y:S05]  /*1a80*/  @!P0 BRA `(.L_x_48) ;  /* 0x0000000800288947 */ /* 0x00afea0003800000 */
.L_x_50:
[----:B------:R-:W-:Y:S01]  /*1a90*/  USHF.R.U32.HI UR48, URZ, 0x4, UR20 ;  /* 0x000000043f307899 */ /* 0x000fe20008011614 */
[----:B------:R-:W-:Y:S02]  /*1aa0*/  WARPGROUP.DEPBAR.LE gsb0, 0x0 ;  /* 0x00008000000079c5 */ /* 0x000fe40000010000 */
[----:B------:R-:W-:Y:S01]  /*1ab0*/  USHF.R.U32.HI UR50, URZ, 0x4, UR12 ;  /* 0x000000043f327899 */ /* 0x000fe2000801160c */
[----:B------:R-:W-:Y:S01]  /*1ac0*/  WARPGROUP.ARRIVE ;  /* 0x00000000000079c5 */ /* 0x000fe20000000000 */
[----:B------:R-:W-:Y:S01]  /*1ad0*/  USGXT.U32 UR48, UR48, 0xe ;  /* 0x0000000e3030789a */ /* 0x000fe20008000000 */
[----:B------:R-:W1:Y:S01]  /*1ae0*/  LDC R3, c[0x0][0x230] ;  /* 0x00008c00ff037b82 */ /* 0x000e620000000800 */
[----:B------:R-:W-:Y:S01]  /*1af0*/  USGXT.U32 UR50, UR50, 0xe ;  /* 0x0000000e3232789a */ /* 0x000fe20008000000 */
[----:B------:R-:W-:Y:S01]  /*1b00*/  UMOV UR49, 0x40000040 ;  /* 0x4000004000317882 */ /* 0x000fe20000000000 */
[----:B------:R-:W-:Y:S01]  /*1b10*/  UMOV UR51, 0x40000040 ;  /* 0x4000004000337882 */ /* 0x000fe20000000000 */
[----:B------:R-:W-:-:S02]  /*1b20*/  UIADD3 UR40, UP0, UR48, 0x2, URZ ;  /* 0x0000000230287890 */ /* 0x000fc4000ff1e03f */
[----:B------:R-:W-:Y:S01]  /*1b30*/  UIADD3 UR42, UP1, UR50, 0x80, URZ ;  /* 0x00000080322a7890 */ /* 0x000fe2000ff3e03f */
[----:B------:R-:W-:-:S03]  /*1b40*/  UMOV UR8, URZ ;  /* 0x0000003f00087c82 */ /* 0x000fc60008000000 */
[----:B------:R-:W-:Y:S01]  /*1b50*/  HGMMA.64x64x16.F32.BF16 R56, gdesc[UR48].tnspB, R56 ;  /* 0x40e00000303879f0 */ /* 0x000fe20008701838 */
[----:B------:R-:W-:Y:S01]  /*1b60*/  UMOV UR9, URZ ;  /* 0x0000003f00097c82 */ /* 0x000fe20008000000 */
[----:B------:R-:W-:Y:S02]  /*1b70*/  UIADD3.X UR41, UR8, 0x40000040, URZ, UP0, !UPT ;  /* 0x4000004008297890 */ /* 0x000fe400087fe43f */
[----:B------:R-:W-:Y:S02]  /*1b80*/  UIADD3.X UR43, UR9, 0x40000040, URZ, UP1, !UPT ;  /* 0x40000040092b7890 */ /* 0x000fe40008ffe43f */
[----:B------:R-:W-:Y:S02]  /*1b90*/  UIADD3.64 UR32, UR40, 0x2, URZ ;  /* 0x0000000228207897 */ /* 0x000fe4000fffe03f */
[----:B------:R-:W-:Y:S02]  /*1ba0*/  UIADD3.64 UR34, UR42, 0x80, URZ ;  /* 0x000000802a227897 */ /* 0x000fe4000fffe03f */
[----:B------:R-:W-:-:S02]  /*1bb0*/  UIADD3.64 UR28, UR40, 0x4, URZ ;  /* 0x00000004281c7897 */ /* 0x000fc4000fffe03f */
[----:B------:R-:W-:Y:S02]  /*1bc0*/  UIADD3.64 UR30, UR42, 0x100, URZ ;  /* 0x000001002a1e7897 */ /* 0x000fe4000fffe03f */
[----:B------:R-:W-:Y:S02]  /*1bd0*/  UIADD3.64 UR24, UR40, 0x3fe, URZ ;  /* 0x000003fe28187897 */ /* 0x000fe4000fffe03f */
[----:B------:R-:W-:Y:S02]  /*1be0*/  UIADD3.64 UR26, UR42, 0x180, URZ ;  /* 0x000001802a1a7897 */ /* 0x000fe4000fffe03f */
[----:B------:R-:W-:Y:S02]  /*1bf0*/  UIADD3.64 UR20, UR40, 0x400, URZ ;  /* 0x0000040028147897 */ /* 0x000fe4000fffe03f */
[----:B------:R-:W-:Y:S02]  /*1c00*/  UIADD3.64 UR22, UR42, 0x200, URZ ;  /* 0x000002002a167897 */ /* 0x000fe4000fffe03f */
[----:B------:R-:W-:-:S02]  /*1c10*/  UIADD3.64 UR16, UR40, 0x402, URZ ;  /* 0x0000040228107897 */ /* 0x000fc4000fffe03f */
[----:B------:R-:W-:Y:S02]  /*1c20*/  UIADD3.64 UR18, UR42, 0x280, URZ ;  /* 0x000002802a127897 */ /* 0x000fe4000fffe03f */
[----:B------:R-:W-:Y:S02]  /*1c30*/  UIADD3.64 UR44, UR40, 0x404, URZ ;  /* 0x00000404282c7897 */ /* 0x000fe4000fffe03f */
[----:B------:R-:W-:Y:S02]  /*1c40*/  UIADD3.64 UR46, UR42, 0x300, URZ ;  /* 0x000003002a2e7897 */ /* 0x000fe4000fffe03f */
[----:B------:R-:W-:Y:S02]  /*1c50*/  UIADD3.64 UR48, UR40, 0x1fe, URZ ;  /* 0x000001fe28307897 */ /* 0x000fe4000fffe03f */
[----:B------:R-:W-:Y:S02]  /*1c60*/  UIADD3 UR15, UR15, 0x80, URZ ;  /* 0x000000800f0f7890 */ /* 0x000fe4000fffe03f */
[----:B------:R-:W-:-:S04]  /*1c70*/  UIADD3 UR37, UR37, 0x1, URZ ;  /* 0x0000000125257890 */ /* 0x000fc8000fffe03f */
[----:B-1----:R-:W-:Y:S01]  /*1c80*/  ISETP.LE.AND P0, PT, R3, UR15, PT ;  /* 0x0000000f03007c0c */ /* 0x002fe2000bf03270 */
[----:B------:R-:W-:-:S04]  /*1c90*/  UISETP.NE.U32.AND UP0, UPT, UR37, 0x3, UPT ;  /* 0x000000032500788c */ /* 0x000fc8000bf05070 */
[----:B------:R-:W-:Y:S02]  /*1ca0*/  USEL UR8, URZ, 0x1, UP0 ;  /* 0x000000013f087887 */ /* 0x000fe40008000000 */
[----:B------:R-:W-:Y:S02]  /*1cb0*/  USEL UR37, UR37, URZ, UP0 ;  /* 0x0000003f25257287 */ /* 0x000fe40008000000 */
[----:B------:R-:W-:Y:S01]  /*1cc0*/  ULOP3.LUT UR55, UR55, UR8, URZ, 0x3c, !UPT ;  /* 0x0000000837377292 */ /* 0x000fe2000f8e3c3f */
[----:B------:R-:W-:Y:S04]  /*1cd0*/  HGMMA.64x64x16.F32.BF16 R56, gdesc[UR40].tnspB, R56 ;  /* 0x40e00000283879f0 */ /* 0x000fe80008701838 */
[----:B------:R-:W-:Y:S01]  /*1ce0*/  HGMMA.64x64x16.F32.BF16 R56, gdesc[UR32].tnspB, R56 ;  /* 0x40e00000203879f0 */ /* 0x000fe20008701838 */
[----:B------:R-:W-:-:S03]  /*1cf0*/  UIADD3.64 UR32, UR40, 0x202, URZ ;  /* 0x0000020228207897 */ /* 0x000fc6000fffe03f */
        /* <DEDUP_REMOVED lines=11> */
[----:B------:R-:W-:Y:S01]  /*1db0*/  UIADD3.64 UR48, UR40, 0x200, URZ ;  /* 0x0000020028307897 */ /* 0x000fe2000fffe03f */
[----:B------:R-:W-:Y:S01]  /*1dc0*/  UMOV UR50, UR42 ;  /* 0x0000002a00327c82 */ /* 0x000fe20008000000 */
[----:B------:R-:W-:-:S07]  /*1dd0*/  UMOV UR51, UR43 ;  /* 0x0000002b00337c82 */ /* 0x000fce0008000000 */
[----:B------:R-:W-:Y:S04]  /*1de0*/  HGMMA.64x64x16.F32.BF16 R24, gdesc[UR48].tnspB, R24 ;  /* 0x40e00000301879f0 */ /* 0x000fe80008701818 */
[----:B------:R-:W-:Y:S04]  /*1df0*/  HGMMA.64x64x16.F32.BF16 R24, gdesc[UR32].tnspB, R24 ;  /* 0x40e00000201879f0 */ /* 0x000fe80008701818 */
[----:B------:R-:W-:Y:S04]  /*1e00*/  HGMMA.64x64x16.F32.BF16 R24, gdesc[UR28].tnspB, R24 ;  /* 0x40e000001c1879f0 */ /* 0x000fe80008701818 */
[----:B------:R-:W-:Y:S04]  /*1e10*/  HGMMA.64x64x16.F32.BF16 R24, gdesc[UR24].tnspB, R24 ;  /* 0x40e00000181879f0 */ /* 0x000fe80008701818 */
[----:B------:R-:W-:Y:S04]  /*1e20*/  HGMMA.64x64x16.F32.BF16 R24, gdesc[UR20].tnspB, R24 ;  /* 0x40e00000141879f0 */ /* 0x000fe80008701818 */
[----:B------:R-:W-:Y:S04]  /*1e30*/  HGMMA.64x64x16.F32.BF16 R24, gdesc[UR16].tnspB, R24 ;  /* 0x40e00000101879f0 */ /* 0x000fe80008701818 */
[----:B------:R-:W-:Y:S01]  /*1e40*/  HGMMA.64x64x16.F32.BF16 R24, gdesc[UR44].tnspB, R24, gsb0 ;  /* 0x40e000002c1879f0 */ /* 0x000fe20008001818 */
[----:B------:R-:W-:Y:S05]  /*1e50*/  @!P0 BRA `(.L_x_49) ;  /* 0xfffffff800808947 */ /* 0x000fea000383ffff */
.L_x_47:
[----:B------:R-:W-:Y:S02]  /*1e60*/  WARPGROUP.DEPBAR.LE gsb0, 0x0 ;  /* 0x00008000000079c5 */ /* 0x000fe40000010000 */
[----:B----4-:R-:W-:Y:S01]  /*1e70*/  BAR.SYNC.DEFER_BLOCKING 0x0 ;  /* 0x0000000000007b1d */ /* 0x010fe20000010000 */
[C---:B-1----:R-:W-:Y:S01]  /*1e80*/  IMAD.SHL.U32 R3, R0.reuse, 0x80, RZ ;  /* 0x0000008000037824 */ /* 0x042fe200078e00ff */
[----:B------:R-:W-:Y:S01]  /*1e90*/  ELECT P0, URZ, PT ;  /* 0x00000000003f782f */ /* 0x000fe20003800000 */
[----:B------:R-:W-:Y:S01]  /*1ea0*/  IMAD.SHL.U32 R4, R0, 0x10, RZ ;  /* 0x0000001000047824 */ /* 0x000fe200078e00ff */
[----:B------:R-:W-:Y:S02]  /*1eb0*/  F2FP.BF16.F32.PACK_AB R56, R57, R56 ;  /* 0x000000383938723e */ /* 0x000fe400000010ff */
[----:B------:R-:W-:Y:S01]  /*1ec0*/  LOP3.LUT R3, R3, 0x780, RZ, 0xc0, !PT ;  /* 0x0000078003037812 */ /* 0x000fe200078ec0ff */
[----:B------:R-:W-:Y:S01]  /*1ed0*/  UMOV UR37, UR14 ;  /* 0x0000000e00257c82 */ /* 0x000fe20008000000 */
[----:B------:R-:W-:Y:S01]  /*1ee0*/  F2FP.BF16.F32.PACK_AB R57, R59, R58 ;  /* 0x0000003a3b39723e */ /* 0x000fe200000010ff */
[----:B------:R-:W-:Y:S01]  /*1ef0*/  UMOV UR38, UR11 ;  /* 0x0000000b00267c82 */ /* 0x000fe20008000000 */
[----:B------:R-:W-:-:S02]  /*1f00*/  LOP3.LUT R3, R3, 0x70, R4, 0xf8, !PT ;  /* 0x0000007003037812 */ /* 0x000fc400078ef804 */
[----:B------:R-:W-:Y:S02]  /*1f10*/  F2FP.BF16.F32.PACK_AB R24, R25, R24 ;  /* 0x000000181918723e */ /* 0x000fe400000010ff */
[----:B------:R-:W-:Y:S01]  /*1f20*/  LOP3.LUT R3, R3, 0x10, R0, 0x78, !PT ;  /* 0x0000001003037812 */ /* 0x000fe200078e7800 */
[----:B------:R-:W-:Y:S01]  /*1f30*/  IMAD.SHL.U32 R0, R0, 0x40, RZ ;  /* 0x0000004000007824 */ /* 0x000fe200078e00ff */
[----:B------:R-:W-:Y:S02]  /*1f40*/  ISETP.LT.U32.AND P0, PT, R2, 0x20, P0 ;  /* 0x000000200200780c */ /* 0x000fe40000701070 */
[----:B------:R-:W-:Y:S02]  /*1f50*/  F2FP.BF16.F32.PACK_AB R58, R61, R60 ;  /* 0x0000003c3d3a723e */ /* 0x000fe400000010ff */
[----:B------:R-:W-:Y:S02]  /*1f60*/  LOP3.LUT R0, R3, 0x1800, R0, 0xf8, !PT ;  /* 0x0000180003007812 */ /* 0x000fe400078ef800 */
[----:B------:R-:W-:Y:S01]  /*1f70*/  F2FP.BF16.F32.PACK_AB R59, R63, R62 ;  /* 0x0000003e3f3b723e */ /* 0x000fe200000010ff */
[----:B------:R-:W1:Y:S02]  /*1f80*/  @!P2 SYNCS.CCTL.IV [UR36+0x24000] ;  /* 0x02400000ff00a9b1 */ /* 0x000e640008000024 */
[----:B-1----:R-:W-:Y:S01]  /*1f90*/  BAR.SYNC.DEFER_BLOCKING 0x0 ;  /* 0x0000000000007b1d */ /* 0x002fe20000010000 */
[C---:B------:R-:W-:Y:S01]  /*1fa0*/  LOP3.LUT R3, R0.reuse, 0x20, RZ, 0x3c, !PT ;  /* 0x0000002000037812 */ /* 0x040fe200078e3cff */
[C---:B------:R-:W-:Y:S01]  /*1fb0*/  VIADD R2, R0.reuse, UR36 ;  /* 0x0000002400027c36 */ /* 0x040fe20008000000 */
[----:B------:R-:W-:-:S02]  /*1fc0*/  LOP3.LUT R4, R0, 0x40, RZ, 0x3c, !PT ;  /* 0x0000004000047812 */ /* 0x000fc400078e3cff */
[----:B------:R-:W-:Y:S01]  /*1fd0*/  F2FP.BF16.F32.PACK_AB R64, R65, R64 ;  /* 0x000000404140723e */ /* 0x000fe200000010ff */
[----:B------:R-:W-:Y:S01]  /*1fe0*/  VIADD R3, R3, UR36 ;  /* 0x0000002403037c36 */ /* 0x000fe20008000000 */
[----:B------:R-:W-:Y:S01]  /*1ff0*/  F2FP.BF16.F32.PACK_AB R25, R27, R26 ;  /* 0x0000001a1b19723e */ /* 0x000fe200000010ff */
[----:B------:R-:W-:Y:S01]  /*2000*/  VIADD R4, R4, UR36 ;  /* 0x0000002404047c36 */ /* 0x000fe20008000000 */
[----:B------:R-:W-:Y:S01]  /*2010*/  F2FP.BF16.F32.PACK_AB R65, R67, R66 ;  /* 0x000000424341723e */ /* 0x000fe200000010ff */
[----:B------:R-:W-:Y:S01]  /*2020*/  VOTEU.ANY UP0, P0 ;  /* 0x00000000003f7886 */ /* 0x000fe20000000100 */
[----:B------:R-:W-:Y:S01]  /*2030*/  F2FP.BF16.F32.PACK_AB R26, R29, R28 ;  /* 0x0000001c1d1a723e */ /* 0x000fe200000010ff */
[----:B------:R-:W-:Y:S01]  /*2040*/  VOTEU.ANY UP1, P0 ;  /* 0x00000000003f7886 */ /* 0x000fe20000020100 */
[----:B------:R-:W-:Y:S02]  /*2050*/  F2FP.BF16.F32.PACK_AB R27, R31, R30 ;  /* 0x0000001e1f1b723e */ /* 0x000fe400000010ff */
[----:B------:R-:W-:Y:S01]  /*2060*/  F2FP.BF16.F32.PACK_AB R32, R33, R32 ;  /* 0x000000202120723e */ /* 0x000fe200000010ff */
[----:B---3--:R-:W-:Y:S01]  /*2070*/  @UP0 UMOV UR8, UR52 ;  /* 0x0000003400080c82 */ /* 0x008fe20008000000 */
[----:B------:R-:W-:Y:S01]  /*2080*/  LOP3.LUT R0, R0, 0x60, RZ, 0x3c, !PT ;  /* 0x0000006000007812 */ /* 0x000fe200078e3cff */
[----:B------:R-:W-:Y:S01]  /*2090*/  @UP0 UMOV UR9, UR39 ;  /* 0x0000002700090c82 */ /* 0x000fe20008000000 */
[----:B------:R-:W-:-:S02]  /*20a0*/  F2FP.BF16.F32.PACK_AB R66, R69, R68 ;  /* 0x000000444542723e */ /* 0x000fc400000010ff */
[----:B------:R-:W-:Y:S01]  /*20b0*/  F2FP.BF16.F32.PACK_AB R67, R71, R70 ;  /* 0x000000464743723e */ /* 0x000fe200000010ff */
[----:B------:R-:W-:Y:S01]  /*20c0*/  VIADD R0, R0, UR36 ;  /* 0x0000002400007c36 */ /* 0x000fe20008000000 */
[----:B------:R-:W-:Y:S01]  /*20d0*/  F2FP.BF16.F32.PACK_AB R72, R73, R72 ;  /* 0x000000484948723e */ /* 0x000fe200000010ff */
[----:B------:R-:W1:Y:S02]  /*20e0*/  @!P2 SYNCS.CCTL.IV [UR36+0x24008] ;  /* 0x02400800ff00a9b1 */ /* 0x000e640008000024 */
[----:B-1----:R-:W-:Y:S01]  /*20f0*/  BAR.SYNC.DEFER_BLOCKING 0x0 ;  /* 0x0000000000007b1d */ /* 0x002fe20000010000 */
[----:B------:R-:W-:Y:S02]  /*2100*/  F2FP.BF16.F32.PACK_AB R33, R35, R34 ;  /* 0x000000222321723e */ /* 0x000fe400000010ff */
[----:B------:R-:W-:Y:S02]  /*2110*/  F2FP.BF16.F32.PACK_AB R73, R75, R74 ;  /* 0x0000004a4b49723e */ /* 0x000fe400000010ff */
[----:B------:R-:W-:-:S02]  /*2120*/  F2FP.BF16.F32.PACK_AB R34, R37, R36 ;  /* 0x000000242522723e */ /* 0x000fc400000010ff */
[----:B------:R-:W-:Y:S02]  /*2130*/  F2FP.BF16.F32.PACK_AB R35, R39, R38 ;  /* 0x000000262723723e */ /* 0x000fe400000010ff */
[----:B------:R-:W-:Y:S02]  /*2140*/  F2FP.BF16.F32.PACK_AB R40, R41, R40 ;  /* 0x000000282928723e */ /* 0x000fe400000010ff */
[----:B------:R-:W-:Y:S02]  /*2150*/  F2FP.BF16.F32.PACK_AB R74, R77, R76 ;  /* 0x0000004c4d4a723e */ /* 0x000fe400000010ff */
[----:B------:R-:W-:Y:S02]  /*2160*/  F2FP.BF16.F32.PACK_AB R75, R79, R78 ;  /* 0x0000004e4f4b723e */ /* 0x000fe400000010ff */
[----:B------:R-:W-:Y:S02]  /*2170*/  F2FP.BF16.F32.PACK_AB R80, R81, R80 ;  /* 0x000000505150723e */ /* 0x000fe400000010ff */
[----:B------:R-:W-:-:S02]  /*2180*/  F2FP.BF16.F32.PACK_AB R41, R43, R42 ;  /* 0x0000002a2b29723e */ /* 0x000fc400000010ff */
[----:B------:R-:W-:Y:S02]  /*2190*/  F2FP.BF16.F32.PACK_AB R81, R83, R82 ;  /* 0x000000525351723e */ /* 0x000fe400000010ff */
[----:B------:R-:W-:Y:S02]  /*21a0*/  F2FP.BF16.F32.PACK_AB R42, R45, R44 ;  /* 0x0000002c2d2a723e */ /* 0x000fe400000010ff */
[----:B------:R-:W-:Y:S01]  /*21b0*/  F2FP.BF16.F32.PACK_AB R43, R47, R46 ;  /* 0x0000002e2f2b723e */ /* 0x000fe200000010ff */
[----:B------:R-:W1:Y:S01]  /*21c0*/  @!P2 SYNCS.CCTL.IV [UR36+0x24010] ;  /* 0x02401000ff00a9b1 */ /* 0x000e620008000024 */
[----:B------:R-:W-:Y:S01]  /*21d0*/  F2FP.BF16.F32.PACK_AB R48, R49, R48 ;  /* 0x000000303130723e */ /* 0x000fe200000010ff */
[----:B-1----:R-:W-:Y:S01]  /*21e0*/  STSM.16.M88.4 [R2], R56 ;  /* 0x0000003802007844 */ /* 0x002fe20000000200 */
[----:B------:R-:W-:Y:S02]  /*21f0*/  F2FP.BF16.F32.PACK_AB R82, R85, R84 ;  /* 0x000000545552723e */ /* 0x000fe400000010ff */
[----:B------:R-:W-:Y:S01]  /*2200*/  F2FP.BF16.F32.PACK_AB R83, R87, R86 ;  /* 0x000000565753723e */ /* 0x000fe200000010ff */
[----:B------:R-:W-:Y:S01]  /*2210*/  STSM.16.M88.4 [R2+0x2000], R24 ;  /* 0x0020001802007844 */ /* 0x000fe20000000200 */
[----:B------:R-:W-:-:S02]  /*2220*/  F2FP.BF16.F32.PACK_AB R49, R51, R50 ;  /* 0x000000323331723e */ /* 0x000fc400000010ff */
[----:B------:R-:W-:Y:S01]  /*2230*/  F2FP.BF16.F32.PACK_AB R50, R53, R52 ;  /* 0x000000343532723e */ /* 0x000fe200000010ff */
[----:B------:R-:W-:Y:S01]  /*2240*/  STSM.16.M88.4 [R3], R64 ;  /* 0x0000004003007844 */ /* 0x000fe20000000200 */
[----:B------:R-:W-:-:S03]  /*2250*/  F2FP.BF16.F32.PACK_AB R51, R55, R54 ;  /* 0x000000363733723e */ /* 0x000fc600000010ff */
[----:B------:R-:W-:Y:S04]  /*2260*/  STSM.16.M88.4 [R3+0x2000], R32 ;  /* 0x0020002003007844 */ /* 0x000fe80000000200 */
[----:B------:R-:W-:Y:S04]  /*2270*/  STSM.16.M88.4 [R4], R72 ;  /* 0x0000004804007844 */ /* 0x000fe80000000200 */
[----:B------:R-:W-:Y:S04]  /*2280*/  STSM.16.M88.4 [R4+0x2000], R40 ;  /* 0x0020002804007844 */ /* 0x000fe80000000200 */
[----:B------:R-:W-:Y:S04]  /*2290*/  STSM.16.M88.4 [R0], R80 ;  /* 0x0000005000007844 */ /* 0x000fe80000000200 */
[----:B------:R-:W-:Y:S01]  /*22a0*/  STSM.16.M88.4 [R0+0x2000], R48 ;  /* 0x0020003000007844 */ /* 0x000fe20000000200 */
[----:B------:R1:W-:Y:S06]  /*22b0*/  MEMBAR.ALL.CTA ;  /* 0x0000000000007992 */ /* 0x0003ec0000008000 */
[----:B-1----:R-:W1:Y:S02]  /*22c0*/  FENCE.VIEW.ASYNC.S ;  /* 0x00000000000073c6 */ /* 0x002e640000000000 */
[----:B-1----:R-:W-:Y:S06]  /*22d0*/  BAR.SYNC.DEFER_BLOCKING 0x0 ;  /* 0x0000000000007b1d */ /* 0x002fec0000010000 */
[----:B------:R1:W-:Y:S01]  /*22e0*/  @UP1 UTMASTG.2D [UR36], [UR8] ;  /* 0x00000024080013b5 */ /* 0x0003e20008008000 */
[----:B------:R0:W-:Y:S01]  /*22f0*/  UTMACMDFLUSH ;  /* 0x00000000000079b7 */ /* 0x0001e20000000000 */
[----:B------:R-:W-:-:S04]  /*2300*/  DEPBAR.LE SB0, 0x0 ;  /* 0x000080000000791a */ /* 0x000fc80000000000 */
[----:B------:R-:W-:Y:S06]  /*2310*/  BAR.SYNC.DEFER_BLOCKING 0x0 ;  /* 0x0000000000007b1d */ /* 0x000fec0000010000 */
[----:B-1----:R-:W-:Y:S05]  /*2320*/  EXIT ;  /* 0x000000000000794d */ /* 0x002fea0003800000 */
.L_x_48:
[----:B------:R-:W1:Y:S02]  /*2330*/  SYNCS.PHASECHK.TRANS64.TRYWAIT P0, [UR21+0x24000], R3 ;  /* 0x02400003ff0075a7 */ /* 0x000e640008000155 */
[----:B-1----:R-:W-:Y:S05]  /*2340*/  @!P0 BRA `(.L_x_48) ;  /* 0xfffffffc00f88947 */ /* 0x002fea000383ffff */
[----:B------:R-:W-:Y:S05]  /*2350*/  BRA `(.L_x_50) ;  /* 0xfffffff400cc7947 */ /* 0x000fea000383ffff */
.L_x_51:
[----:B------:R-:W-:-:S00]  /*2360*/  BRA `(.L_x_51) ;  /* 0xfffffffc00fc7947 */ /* 0x000fc0000383ffff */
[----:B------:R-:W-:-:S00]  /*2370*/  NOP ;  /* 0x0000000000007918 */ /* 0x000fc00000000000 */
        /* <DEDUP_REMOVED lines=8> */
.L_x_52:


//--------------------- .nv.shared.gluon_wgmma    --------------------------
	.section	.nv.shared.gluon_wgmma,"aw",@nobits
	.sectionflags	@""
	.align	16
	.zero		1024


//--------------------- .nv.shared.reserved.0     --------------------------
	.section	.nv.shared.reserved.0,"aw",@nobits
	.weak		__nv_reservedSMEM_offset_0_alias
	.size		__nv_reservedSMEM_offset_0_alias, 0, 0
	.other		__nv_reservedSMEM_offset_0_alias,@"STO_CUDA_RESERVED_SHARED STV_DEFAULT"
__nv_reservedSMEM_offset_0_alias:
	.zero		0


//--------------------- .nv.constant0.gluon_wgmma --------------------------
	.section	.nv.constant0.gluon_wgmma,"a",@progbits
	.sectionflags	@""
	.align	4
.nv.constant0.gluon_wgmma:
	.zero		608


//--------------------- SYMBOLS --------------------------

	.type		.nv.reservedSmem.offset0,@object
	.size		.nv.reservedSmem.offset0,0x4
